//
// Generated by NVIDIA NVVM Compiler
//
// Compiler Build ID: CL-36424714
// Cuda compilation tools, release 13.0, V13.0.88
// Based on NVVM 20.0.0
//

.version 9.0
.target sm_100
.address_size 64

	// .globl	_Z15kernel_blur_3x3PhS_ii
.extern .shared .align 16 .b8 shared[];

.visible .entry _Z15kernel_blur_3x3PhS_ii(
	.param .u64 .ptr .align 1 _Z15kernel_blur_3x3PhS_ii_param_0,
	.param .u64 .ptr .align 1 _Z15kernel_blur_3x3PhS_ii_param_1,
	.param .u32 _Z15kernel_blur_3x3PhS_ii_param_2,
	.param .u32 _Z15kernel_blur_3x3PhS_ii_param_3
)
{
	.reg .pred 	%p<13>;
	.reg .b16 	%rs<5>;
	.reg .b32 	%r<39>;
	.reg .b64 	%rd<15>;

	ld.param.u64 	%rd3, [_Z15kernel_blur_3x3PhS_ii_param_0];
	ld.param.u64 	%rd4, [_Z15kernel_blur_3x3PhS_ii_param_1];
	ld.param.u32 	%r5, [_Z15kernel_blur_3x3PhS_ii_param_2];
	ld.param.u32 	%r6, [_Z15kernel_blur_3x3PhS_ii_param_3];
	cvta.to.global.u64 	%rd1, %rd4;
	cvta.to.global.u64 	%rd2, %rd3;
	mov.u32 	%r7, %ntid.y;
	mov.u32 	%r8, %ctaid.y;
	mov.u32 	%r9, %tid.y;
	mad.lo.s32 	%r10, %r7, %r8, %r9;
	mov.u32 	%r11, %ntid.x;
	mov.u32 	%r12, %ctaid.x;
	mov.u32 	%r13, %tid.x;
	mad.lo.s32 	%r14, %r11, %r12, %r13;
	setp.eq.s32 	%p1, %r10, 0;
	add.s32 	%r15, %r6, -1;
	setp.ge.s32 	%p2, %r10, %r15;
	or.pred  	%p3, %p1, %p2;
	setp.lt.s32 	%p4, %r14, 1;
	or.pred  	%p5, %p4, %p3;
	add.s32 	%r16, %r5, -1;
	setp.ge.s32 	%p6, %r14, %r16;
	or.pred  	%p7, %p5, %p6;
	@%p7 bra 	$L__BB0_2;
	add.s32 	%r18, %r10, -1;
	mad.lo.s32 	%r19, %r18, %r5, %r14;
	add.s32 	%r20, %r19, -1;
	cvt.s64.s32 	%rd8, %r20;
	add.s64 	%rd9, %rd2, %rd8;
	ld.global.u8 	%r21, [%rd9];
	ld.global.u8 	%r22, [%rd9+1];
	add.s32 	%r23, %r21, %r22;
	ld.global.u8 	%r24, [%rd9+2];
	add.s32 	%r25, %r23, %r24;
	add.s32 	%r26, %r19, %r5;
	cvt.s64.s32 	%rd10, %r5;
	add.s64 	%rd11, %rd9, %rd10;
	ld.global.u8 	%r27, [%rd11];
	add.s32 	%r28, %r25, %r27;
	cvt.s64.s32 	%rd12, %r26;
	ld.global.u8 	%r29, [%rd11+1];
	add.s32 	%r30, %r28, %r29;
	ld.global.u8 	%r31, [%rd11+2];
	add.s32 	%r32, %r30, %r31;
	add.s64 	%rd13, %rd11, %rd10;
	ld.global.u8 	%r33, [%rd13];
	add.s32 	%r34, %r32, %r33;
	ld.global.u8 	%r35, [%rd13+1];
	add.s32 	%r36, %r34, %r35;
	ld.global.u8 	%r37, [%rd13+2];
	add.s32 	%r38, %r36, %r37;
	cvt.u16.u32 	%rs2, %r38;
	mul.hi.u16 	%rs3, %rs2, -7281;
	shr.u16 	%rs4, %rs3, 3;
	add.s64 	%rd14, %rd1, %rd12;
	st.global.u8 	[%rd14], %rs4;
	bra.uni 	$L__BB0_4;
$L__BB0_2:
	setp.ge.s32 	%p8, %r10, %r6;
	setp.lt.s32 	%p9, %r14, 0;
	setp.ge.s32 	%p10, %r14, %r5;
	or.pred  	%p11, %p8, %p10;
	or.pred  	%p12, %p11, %p9;
	@%p12 bra 	$L__BB0_4;
	mad.lo.s32 	%r17, %r5, %r10, %r14;
	cvt.s64.s32 	%rd5, %r17;
	add.s64 	%rd6, %rd2, %rd5;
	ld.global.u8 	%rs1, [%rd6];
	add.s64 	%rd7, %rd1, %rd5;
	st.global.u8 	[%rd7], %rs1;
$L__BB0_4:
	ret;

}
	// .globl	_Z15kernel_blur_5x5PhS_ii
.visible .entry _Z15kernel_blur_5x5PhS_ii(
	.param .u64 .ptr .align 1 _Z15kernel_blur_5x5PhS_ii_param_0,
	.param .u64 .ptr .align 1 _Z15kernel_blur_5x5PhS_ii_param_1,
	.param .u32 _Z15kernel_blur_5x5PhS_ii_param_2,
	.param .u32 _Z15kernel_blur_5x5PhS_ii_param_3
)
{
	.reg .pred 	%p<13>;
	.reg .b16 	%rs<8>;
	.reg .b32 	%r<72>;
	.reg .b64 	%rd<17>;

	ld.param.u64 	%rd3, [_Z15kernel_blur_5x5PhS_ii_param_0];
	ld.param.u64 	%rd4, [_Z15kernel_blur_5x5PhS_ii_param_1];
	ld.param.u32 	%r5, [_Z15kernel_blur_5x5PhS_ii_param_2];
	ld.param.u32 	%r6, [_Z15kernel_blur_5x5PhS_ii_param_3];
	cvta.to.global.u64 	%rd1, %rd4;
	cvta.to.global.u64 	%rd2, %rd3;
	mov.u32 	%r7, %ntid.y;
	mov.u32 	%r8, %ctaid.y;
	mov.u32 	%r9, %tid.y;
	mad.lo.s32 	%r10, %r7, %r8, %r9;
	mov.u32 	%r11, %ntid.x;
	mov.u32 	%r12, %ctaid.x;
	mov.u32 	%r13, %tid.x;
	mad.lo.s32 	%r14, %r11, %r12, %r13;
	setp.lt.u32 	%p1, %r10, 2;
	add.s32 	%r15, %r6, -2;
	setp.ge.s32 	%p2, %r10, %r15;
	or.pred  	%p3, %p1, %p2;
	setp.lt.s32 	%p4, %r14, 2;
	or.pred  	%p5, %p4, %p3;
	add.s32 	%r16, %r5, -2;
	setp.ge.s32 	%p6, %r14, %r16;
	or.pred  	%p7, %p5, %p6;
	@%p7 bra 	$L__BB1_2;
	add.s32 	%r18, %r10, -2;
	mad.lo.s32 	%r19, %r18, %r5, %r14;
	add.s32 	%r20, %r19, -2;
	cvt.s64.s32 	%rd8, %r20;
	add.s64 	%rd9, %rd2, %rd8;
	ld.global.u8 	%r21, [%rd9];
	ld.global.u8 	%r22, [%rd9+1];
	add.s32 	%r23, %r21, %r22;
	ld.global.u8 	%r24, [%rd9+2];
	add.s32 	%r25, %r23, %r24;
	ld.global.u8 	%r26, [%rd9+3];
	add.s32 	%r27, %r25, %r26;
	ld.global.u8 	%r28, [%rd9+4];
	add.s32 	%r29, %r27, %r28;
	cvt.s64.s32 	%rd10, %r5;
	add.s64 	%rd11, %rd9, %rd10;
	ld.global.u8 	%r30, [%rd11];
	add.s32 	%r31, %r29, %r30;
	ld.global.u8 	%r32, [%rd11+1];
	add.s32 	%r33, %r31, %r32;
	ld.global.u8 	%r34, [%rd11+2];
	add.s32 	%r35, %r33, %r34;
	ld.global.u8 	%r36, [%rd11+3];
	add.s32 	%r37, %r35, %r36;
	ld.global.u8 	%r38, [%rd11+4];
	add.s32 	%r39, %r37, %r38;
	shl.b32 	%r40, %r5, 1;
	add.s32 	%r41, %r19, %r40;
	add.s64 	%rd12, %rd11, %rd10;
	ld.global.u8 	%r42, [%rd12];
	add.s32 	%r43, %r39, %r42;
	ld.global.u8 	%r44, [%rd12+1];
	add.s32 	%r45, %r43, %r44;
	cvt.s64.s32 	%rd13, %r41;
	ld.global.u8 	%r46, [%rd12+2];
	add.s32 	%r47, %r45, %r46;
	ld.global.u8 	%r48, [%rd12+3];
	add.s32 	%r49, %r47, %r48;
	ld.global.u8 	%r50, [%rd12+4];
	add.s32 	%r51, %r49, %r50;
	add.s64 	%rd14, %rd12, %rd10;
	ld.global.u8 	%r52, [%rd14];
	add.s32 	%r53, %r51, %r52;
	ld.global.u8 	%r54, [%rd14+1];
	add.s32 	%r55, %r53, %r54;
	ld.global.u8 	%r56, [%rd14+2];
	add.s32 	%r57, %r55, %r56;
	ld.global.u8 	%r58, [%rd14+3];
	add.s32 	%r59, %r57, %r58;
	ld.global.u8 	%r60, [%rd14+4];
	add.s32 	%r61, %r59, %r60;
	add.s64 	%rd15, %rd14, %rd10;
	ld.global.u8 	%r62, [%rd15];
	add.s32 	%r63, %r61, %r62;
	ld.global.u8 	%r64, [%rd15+1];
	add.s32 	%r65, %r63, %r64;
	ld.global.u8 	%r66, [%rd15+2];
	add.s32 	%r67, %r65, %r66;
	ld.global.u8 	%r68, [%rd15+3];
	add.s32 	%r69, %r67, %r68;
	ld.global.u8 	%r70, [%rd15+4];
	add.s32 	%r71, %r69, %r70;
	cvt.u16.u32 	%rs2, %r71;
	mul.hi.u16 	%rs3, %rs2, 18351;
	sub.s16 	%rs4, %rs2, %rs3;
	shr.u16 	%rs5, %rs4, 1;
	add.s16 	%rs6, %rs5, %rs3;
	shr.u16 	%rs7, %rs6, 4;
	add.s64 	%rd16, %rd1, %rd13;
	st.global.u8 	[%rd16], %rs7;
	bra.uni 	$L__BB1_4;
$L__BB1_2:
	setp.ge.s32 	%p8, %r10, %r6;
	setp.lt.s32 	%p9, %r14, 0;
	setp.ge.s32 	%p10, %r14, %r5;
	or.pred  	%p11, %p8, %p10;
	or.pred  	%p12, %p11, %p9;
	@%p12 bra 	$L__BB1_4;
	mad.lo.s32 	%r17, %r5, %r10, %r14;
	cvt.s64.s32 	%rd5, %r17;
	add.s64 	%rd6, %rd2, %rd5;
	ld.global.u8 	%rs1, [%rd6];
	add.s64 	%rd7, %rd1, %rd5;
	st.global.u8 	[%rd7], %rs1;
$L__BB1_4:
	ret;

}
	// .globl	_Z22kernel_blur_3x3_sharedPhS_ii
.visible .entry _Z22kernel_blur_3x3_sharedPhS_ii(
	.param .u64 .ptr .align 1 _Z22kernel_blur_3x3_sharedPhS_ii_param_0,
	.param .u64 .ptr .align 1 _Z22kernel_blur_3x3_sharedPhS_ii_param_1,
	.param .u32 _Z22kernel_blur_3x3_sharedPhS_ii_param_2,
	.param .u32 _Z22kernel_blur_3x3_sharedPhS_ii_param_3
)
{
	.reg .pred 	%p<40>;
	.reg .b16 	%rs<11>;
	.reg .b32 	%r<55>;
	.reg .b64 	%rd<15>;

	ld.param.u64 	%rd4, [_Z22kernel_blur_3x3_sharedPhS_ii_param_0];
	ld.param.u64 	%rd5, [_Z22kernel_blur_3x3_sharedPhS_ii_param_1];
	ld.param.u32 	%r16, [_Z22kernel_blur_3x3_sharedPhS_ii_param_2];
	ld.param.u32 	%r17, [_Z22kernel_blur_3x3_sharedPhS_ii_param_3];
	cvta.to.global.u64 	%rd1, %rd5;
	cvta.to.global.u64 	%rd2, %rd4;
	mov.u32 	%r1, %ntid.y;
	mov.u32 	%r18, %ctaid.y;
	mul.lo.s32 	%r2, %r1, %r18;
	mov.u32 	%r3, %tid.y;
	add.s32 	%r4, %r2, %r3;
	mov.u32 	%r5, %ntid.x;
	mov.u32 	%r19, %ctaid.x;
	mov.u32 	%r6, %tid.x;
	mad.lo.s32 	%r7, %r5, %r19, %r6;
	add.s32 	%r8, %r3, 1;
	setp.ge.s32 	%p1, %r4, %r17;
	setp.ge.s32 	%p2, %r7, %r16;
	mad.lo.s32 	%r9, %r16, %r4, %r7;
	cvt.s64.s32 	%rd6, %r9;
	add.s64 	%rd3, %rd2, %rd6;
	add.s32 	%r10, %r5, 2;
	mad.lo.s32 	%r11, %r10, %r3, %r10;
	add.s32 	%r20, %r11, %r6;
	mov.u32 	%r21, shared;
	add.s32 	%r12, %r21, %r20;
	or.pred  	%p3, %p2, %p1;
	@%p3 bra 	$L__BB2_2;
	ld.global.u8 	%rs2, [%rd3];
	st.shared.u8 	[%r12+1], %rs2;
	bra.uni 	$L__BB2_3;
$L__BB2_2:
	mov.b16 	%rs1, 0;
	st.shared.u8 	[%r12+1], %rs1;
$L__BB2_3:
	setp.ge.s32 	%p4, %r7, %r16;
	setp.ne.s32 	%p5, %r3, 0;
	setp.eq.s32 	%p6, %r4, 0;
	or.pred  	%p7, %p5, %p6;
	add.s32 	%r13, %r17, -1;
	setp.ge.s32 	%p8, %r4, %r13;
	or.pred  	%p9, %p7, %p8;
	or.pred  	%p10, %p4, %p9;
	@%p10 bra 	$L__BB2_5;
	add.s32 	%r22, %r4, -1;
	mad.lo.s32 	%r23, %r16, %r22, %r7;
	cvt.s64.s32 	%rd7, %r23;
	add.s64 	%rd8, %rd2, %rd7;
	ld.global.u8 	%rs3, [%rd8];
	add.s32 	%r25, %r21, %r6;
	st.shared.u8 	[%r25+1], %rs3;
$L__BB2_5:
	setp.ge.s32 	%p11, %r4, %r13;
	setp.ge.s32 	%p12, %r7, %r16;
	add.s32 	%r26, %r1, -1;
	setp.ne.s32 	%p13, %r3, %r26;
	or.pred  	%p14, %p11, %p12;
	add.s32 	%r27, %r3, 2;
	mad.lo.s32 	%r28, %r27, %r10, %r6;
	add.s32 	%r14, %r21, %r28;
	or.pred  	%p15, %p14, %p13;
	@%p15 bra 	$L__BB2_7;
	add.s32 	%r30, %r8, %r2;
	mad.lo.s32 	%r31, %r16, %r30, %r7;
	cvt.s64.s32 	%rd9, %r31;
	add.s64 	%rd10, %rd2, %rd9;
	ld.global.u8 	%rs4, [%rd10];
	st.shared.u8 	[%r14+1], %rs4;
$L__BB2_7:
	setp.ge.s32 	%p16, %r4, %r17;
	setp.ne.s32 	%p17, %r6, 0;
	setp.lt.s32 	%p18, %r7, 1;
	or.pred  	%p19, %p17, %p18;
	add.s32 	%r15, %r16, -1;
	setp.ge.s32 	%p20, %r7, %r15;
	or.pred  	%p21, %p19, %p20;
	or.pred  	%p22, %p16, %p21;
	@%p22 bra 	$L__BB2_9;
	ld.global.u8 	%rs5, [%rd3+-1];
	add.s32 	%r33, %r21, %r11;
	st.shared.u8 	[%r33], %rs5;
$L__BB2_9:
	setp.ge.s32 	%p23, %r7, %r15;
	setp.ge.s32 	%p24, %r4, %r17;
	add.s32 	%r34, %r5, -1;
	setp.ne.s32 	%p25, %r6, %r34;
	or.pred  	%p26, %p23, %p24;
	or.pred  	%p27, %p26, %p25;
	@%p27 bra 	$L__BB2_11;
	ld.global.u8 	%rs6, [%rd3+1];
	st.shared.u8 	[%r12+2], %rs6;
$L__BB2_11:
	setp.ge.s32 	%p28, %r7, %r15;
	setp.lt.s32 	%p29, %r7, 1;
	setp.ge.s32 	%p30, %r4, %r13;
	setp.eq.s32 	%p31, %r4, 0;
	bar.sync 	0;
	or.pred  	%p32, %p31, %p30;
	or.pred  	%p33, %p29, %p32;
	or.pred  	%p34, %p33, %p28;
	@%p34 bra 	$L__BB2_13;
	mad.lo.s32 	%r35, %r3, %r10, %r6;
	add.s32 	%r37, %r21, %r35;
	ld.shared.u8 	%r38, [%r37];
	ld.shared.u8 	%r39, [%r37+1];
	add.s32 	%r40, %r38, %r39;
	ld.shared.u8 	%r41, [%r37+2];
	add.s32 	%r42, %r40, %r41;
	ld.shared.u8 	%r43, [%r12];
	add.s32 	%r44, %r42, %r43;
	ld.shared.u8 	%r45, [%r12+1];
	add.s32 	%r46, %r44, %r45;
	ld.shared.u8 	%r47, [%r12+2];
	add.s32 	%r48, %r46, %r47;
	ld.shared.u8 	%r49, [%r14];
	add.s32 	%r50, %r48, %r49;
	ld.shared.u8 	%r51, [%r14+1];
	add.s32 	%r52, %r50, %r51;
	ld.shared.u8 	%r53, [%r14+2];
	add.s32 	%r54, %r52, %r53;
	cvt.u16.u32 	%rs8, %r54;
	mul.hi.u16 	%rs9, %rs8, -7281;
	shr.u16 	%rs10, %rs9, 3;
	add.s64 	%rd14, %rd1, %rd6;
	st.global.u8 	[%rd14], %rs10;
	bra.uni 	$L__BB2_15;
$L__BB2_13:
	setp.ge.s32 	%p35, %r7, %r16;
	setp.ge.s32 	%p36, %r4, %r17;
	setp.lt.s32 	%p37, %r7, 0;
	or.pred  	%p38, %p36, %p35;
	or.pred  	%p39, %p38, %p37;
	@%p39 bra 	$L__BB2_15;
	ld.shared.u8 	%rs7, [%r12+1];
	add.s64 	%rd12, %rd1, %rd6;
	st.global.u8 	[%rd12], %rs7;
$L__BB2_15:
	ret;

}
	// .globl	_Z22kernel_blur_5x5_sharedPhS_ii
.visible .entry _Z22kernel_blur_5x5_sharedPhS_ii(
	.param .u64 .ptr .align 1 _Z22kernel_blur_5x5_sharedPhS_ii_param_0,
	.param .u64 .ptr .align 1 _Z22kernel_blur_5x5_sharedPhS_ii_param_1,
	.param .u32 _Z22kernel_blur_5x5_sharedPhS_ii_param_2,
	.param .u32 _Z22kernel_blur_5x5_sharedPhS_ii_param_3
)
{
	.reg .pred 	%p<40>;
	.reg .b16 	%rs<18>;
	.reg .b32 	%r<98>;
	.reg .b64 	%rd<21>;

	ld.param.u64 	%rd4, [_Z22kernel_blur_5x5_sharedPhS_ii_param_0];
	ld.param.u64 	%rd5, [_Z22kernel_blur_5x5_sharedPhS_ii_param_1];
	ld.param.u32 	%r13, [_Z22kernel_blur_5x5_sharedPhS_ii_param_2];
	ld.param.u32 	%r14, [_Z22kernel_blur_5x5_sharedPhS_ii_param_3];
	cvta.to.global.u64 	%rd1, %rd5;
	cvta.to.global.u64 	%rd2, %rd4;
	mov.u32 	%r1, %ntid.y;
	mov.u32 	%r15, %ctaid.y;
	mov.u32 	%r2, %tid.y;
	mad.lo.s32 	%r3, %r1, %r15, %r2;
	mov.u32 	%r4, %ntid.x;
	mov.u32 	%r16, %ctaid.x;
	mov.u32 	%r5, %tid.x;
	mad.lo.s32 	%r6, %r4, %r16, %r5;
	add.s32 	%r17, %r2, 2;
	setp.ge.s32 	%p1, %r3, %r14;
	setp.ge.s32 	%p2, %r6, %r13;
	mad.lo.s32 	%r7, %r13, %r3, %r6;
	cvt.s64.s32 	%rd6, %r7;
	add.s64 	%rd3, %rd2, %rd6;
	add.s32 	%r8, %r4, 4;
	mul.lo.s32 	%r9, %r17, %r8;
	add.s32 	%r18, %r9, %r5;
	mov.u32 	%r19, shared;
	add.s32 	%r10, %r19, %r18;
	or.pred  	%p3, %p2, %p1;
	@%p3 bra 	$L__BB3_2;
	ld.global.u8 	%rs2, [%rd3];
	st.shared.u8 	[%r10+2], %rs2;
	bra.uni 	$L__BB3_3;
$L__BB3_2:
	mov.b16 	%rs1, 0;
	st.shared.u8 	[%r10+2], %rs1;
$L__BB3_3:
	setp.ge.s32 	%p4, %r6, %r13;
	setp.ne.s32 	%p5, %r2, 0;
	setp.lt.u32 	%p6, %r3, 2;
	or.pred  	%p7, %p5, %p6;
	add.s32 	%r11, %r14, -2;
	setp.ge.s32 	%p8, %r3, %r11;
	or.pred  	%p9, %p7, %p8;
	or.pred  	%p10, %p4, %p9;
	@%p10 bra 	$L__BB3_5;
	add.s32 	%r20, %r3, -2;
	mad.lo.s32 	%r21, %r13, %r20, %r6;
	cvt.s64.s32 	%rd7, %r21;
	add.s64 	%rd8, %rd2, %rd7;
	ld.global.u8 	%rs3, [%rd8];
	add.s32 	%r23, %r19, %r5;
	add.s32 	%r24, %r23, 2;
	st.shared.u8 	[%r23+2], %rs3;
	cvt.s64.s32 	%rd9, %r13;
	add.s64 	%rd10, %rd8, %rd9;
	ld.global.u8 	%rs4, [%rd10];
	add.s32 	%r25, %r24, %r4;
	st.shared.u8 	[%r25+4], %rs4;
$L__BB3_5:
	setp.ge.s32 	%p11, %r3, %r11;
	setp.ge.s32 	%p12, %r6, %r13;
	add.s32 	%r26, %r1, -1;
	setp.ne.s32 	%p13, %r2, %r26;
	or.pred  	%p14, %p11, %p12;
	or.pred  	%p15, %p14, %p13;
	@%p15 bra 	$L__BB3_7;
	mad.lo.s32 	%r27, %r13, %r3, %r13;
	add.s32 	%r28, %r27, %r6;
	cvt.s64.s32 	%rd11, %r28;
	add.s64 	%rd12, %rd2, %rd11;
	ld.global.u8 	%rs5, [%rd12];
	add.s32 	%r29, %r2, 3;
	mad.lo.s32 	%r30, %r29, %r8, %r5;
	add.s32 	%r32, %r19, %r30;
	st.shared.u8 	[%r32+2], %rs5;
	cvt.s64.s32 	%rd13, %r13;
	add.s64 	%rd14, %rd12, %rd13;
	ld.global.u8 	%rs6, [%rd14];
	add.s32 	%r33, %r32, %r8;
	st.shared.u8 	[%r33+2], %rs6;
$L__BB3_7:
	setp.ge.s32 	%p16, %r3, %r14;
	setp.ne.s32 	%p17, %r5, 0;
	setp.lt.s32 	%p18, %r6, 2;
	or.pred  	%p19, %p17, %p18;
	add.s32 	%r12, %r13, -2;
	setp.ge.s32 	%p20, %r6, %r12;
	or.pred  	%p21, %p19, %p20;
	or.pred  	%p22, %p16, %p21;
	@%p22 bra 	$L__BB3_9;
	ld.global.u8 	%rs7, [%rd3+-2];
	add.s32 	%r35, %r19, %r9;
	st.shared.u8 	[%r35], %rs7;
	ld.global.u8 	%rs8, [%rd3+-1];
	st.shared.u8 	[%r35+1], %rs8;
$L__BB3_9:
	setp.ge.s32 	%p23, %r6, %r12;
	setp.ge.s32 	%p24, %r3, %r14;
	add.s32 	%r36, %r4, -1;
	setp.ne.s32 	%p25, %r5, %r36;
	or.pred  	%p26, %p23, %p24;
	or.pred  	%p27, %p26, %p25;
	@%p27 bra 	$L__BB3_11;
	add.s32 	%r37, %r7, 1;
	cvt.s64.s32 	%rd15, %r37;
	add.s64 	%rd16, %rd2, %rd15;
	ld.global.u8 	%rs9, [%rd16];
	st.shared.u8 	[%r10+3], %rs9;
	ld.global.u8 	%rs10, [%rd16+1];
	st.shared.u8 	[%r10+4], %rs10;
$L__BB3_11:
	setp.ge.s32 	%p28, %r6, %r12;
	setp.lt.s32 	%p29, %r6, 2;
	setp.ge.s32 	%p30, %r3, %r11;
	setp.lt.u32 	%p31, %r3, 2;
	bar.sync 	0;
	or.pred  	%p32, %p31, %p30;
	or.pred  	%p33, %p29, %p32;
	or.pred  	%p34, %p33, %p28;
	@%p34 bra 	$L__BB3_13;
	mad.lo.s32 	%r38, %r2, %r8, %r5;
	add.s32 	%r40, %r19, %r38;
	ld.shared.u8 	%r41, [%r40];
	ld.shared.u8 	%r42, [%r40+1];
	add.s32 	%r43, %r41, %r42;
	ld.shared.u8 	%r44, [%r40+2];
	add.s32 	%r45, %r43, %r44;
	ld.shared.u8 	%r46, [%r40+3];
	add.s32 	%r47, %r45, %r46;
	add.s32 	%r48, %r40, 4;
	ld.shared.u8 	%r49, [%r40+4];
	add.s32 	%r50, %r47, %r49;
	add.s32 	%r51, %r48, %r4;
	ld.shared.u8 	%r52, [%r51];
	add.s32 	%r53, %r50, %r52;
	ld.shared.u8 	%r54, [%r51+1];
	add.s32 	%r55, %r53, %r54;
	ld.shared.u8 	%r56, [%r51+2];
	add.s32 	%r57, %r55, %r56;
	ld.shared.u8 	%r58, [%r51+3];
	add.s32 	%r59, %r57, %r58;
	add.s32 	%r60, %r51, 4;
	ld.shared.u8 	%r61, [%r51+4];
	add.s32 	%r62, %r59, %r61;
	add.s32 	%r63, %r60, %r4;
	ld.shared.u8 	%r64, [%r63];
	add.s32 	%r65, %r62, %r64;
	ld.shared.u8 	%r66, [%r63+1];
	add.s32 	%r67, %r65, %r66;
	ld.shared.u8 	%r68, [%r63+2];
	add.s32 	%r69, %r67, %r68;
	ld.shared.u8 	%r70, [%r63+3];
	add.s32 	%r71, %r69, %r70;
	add.s32 	%r72, %r63, 4;
	ld.shared.u8 	%r73, [%r63+4];
	add.s32 	%r74, %r71, %r73;
	add.s32 	%r75, %r72, %r4;
	ld.shared.u8 	%r76, [%r75];
	add.s32 	%r77, %r74, %r76;
	ld.shared.u8 	%r78, [%r75+1];
	add.s32 	%r79, %r77, %r78;
	ld.shared.u8 	%r80, [%r75+2];
	add.s32 	%r81, %r79, %r80;
	ld.shared.u8 	%r82, [%r75+3];
	add.s32 	%r83, %r81, %r82;
	add.s32 	%r84, %r75, 4;
	ld.shared.u8 	%r85, [%r75+4];
	add.s32 	%r86, %r83, %r85;
	add.s32 	%r87, %r84, %r4;
	ld.shared.u8 	%r88, [%r87];
	add.s32 	%r89, %r86, %r88;
	ld.shared.u8 	%r90, [%r87+1];
	add.s32 	%r91, %r89, %r90;
	ld.shared.u8 	%r92, [%r87+2];
	add.s32 	%r93, %r91, %r92;
	ld.shared.u8 	%r94, [%r87+3];
	add.s32 	%r95, %r93, %r94;
	ld.shared.u8 	%r96, [%r87+4];
	add.s32 	%r97, %r95, %r96;
	cvt.u16.u32 	%rs12, %r97;
	mul.hi.u16 	%rs13, %rs12, 18351;
	sub.s16 	%rs14, %rs12, %rs13;
	shr.u16 	%rs15, %rs14, 1;
	add.s16 	%rs16, %rs15, %rs13;
	shr.u16 	%rs17, %rs16, 4;
	add.s64 	%rd20, %rd1, %rd6;
	st.global.u8 	[%rd20], %rs17;
	bra.uni 	$L__BB3_15;
$L__BB3_13:
	setp.ge.s32 	%p35, %r6, %r13;
	setp.ge.s32 	%p36, %r3, %r14;
	setp.lt.s32 	%p37, %r6, 0;
	or.pred  	%p38, %p36, %p35;
	or.pred  	%p39, %p38, %p37;
	@%p39 bra 	$L__BB3_15;
	ld.shared.u8 	%rs11, [%r10+2];
	add.s64 	%rd18, %rd1, %rd6;
	st.global.u8 	[%rd18], %rs11;
$L__BB3_15:
	ret;

}
	// .globl	_Z17kernel_median_3x3PhS_ii
.visible .entry _Z17kernel_median_3x3PhS_ii(
	.param .u64 .ptr .align 1 _Z17kernel_median_3x3PhS_ii_param_0,
	.param .u64 .ptr .align 1 _Z17kernel_median_3x3PhS_ii_param_1,
	.param .u32 _Z17kernel_median_3x3PhS_ii_param_2,
	.param .u32 _Z17kernel_median_3x3PhS_ii_param_3
)
{
	.reg .pred 	%p<14>;
	.reg .b16 	%rs<63>;
	.reg .b32 	%r<18>;
	.reg .b64 	%rd<15>;

	ld.param.u64 	%rd3, [_Z17kernel_median_3x3PhS_ii_param_0];
	ld.param.u64 	%rd4, [_Z17kernel_median_3x3PhS_ii_param_1];
	ld.param.u32 	%r3, [_Z17kernel_median_3x3PhS_ii_param_2];
	ld.param.u32 	%r4, [_Z17kernel_median_3x3PhS_ii_param_3];
	cvta.to.global.u64 	%rd1, %rd3;
	cvta.to.global.u64 	%rd2, %rd4;
	mov.u32 	%r5, %ntid.y;
	mov.u32 	%r6, %ctaid.y;
	mov.u32 	%r7, %tid.y;
	mad.lo.s32 	%r1, %r5, %r6, %r7;
	mov.u32 	%r8, %ntid.x;
	mov.u32 	%r9, %ctaid.x;
	mov.u32 	%r10, %tid.x;
	mad.lo.s32 	%r2, %r8, %r9, %r10;
	setp.eq.s32 	%p1, %r1, 0;
	@%p1 bra 	$L__BB4_3;
	add.s32 	%r11, %r4, -1;
	setp.ge.s32 	%p2, %r1, %r11;
	setp.lt.s32 	%p3, %r2, 1;
	add.s32 	%r12, %r3, -1;
	setp.ge.s32 	%p4, %r2, %r12;
	or.pred  	%p5, %p2, %p4;
	or.pred  	%p6, %p5, %p3;
	@%p6 bra 	$L__BB4_3;
	add.s32 	%r13, %r1, -1;
	mad.lo.s32 	%r14, %r13, %r3, %r2;
	add.s32 	%r15, %r14, -1;
	cvt.s64.s32 	%rd5, %r15;
	add.s64 	%rd6, %rd1, %rd5;
	ld.global.u8 	%rs1, [%rd6];
	ld.global.u8 	%rs2, [%rd6+1];
	ld.global.u8 	%rs3, [%rd6+2];
	add.s32 	%r16, %r14, %r3;
	cvt.s64.s32 	%rd7, %r3;
	add.s64 	%rd8, %rd6, %rd7;
	ld.global.u8 	%rs4, [%rd8];
	cvt.s64.s32 	%rd9, %r16;
	ld.global.u8 	%rs5, [%rd8+1];
	ld.global.u8 	%rs6, [%rd8+2];
	add.s64 	%rd10, %rd8, %rd7;
	ld.global.u8 	%rs7, [%rd10];
	ld.global.u8 	%rs8, [%rd10+1];
	ld.global.u8 	%rs9, [%rd10+2];
	max.u16 	%rs10, %rs1, %rs2;
	min.u16 	%rs11, %rs1, %rs2;
	max.u16 	%rs12, %rs10, %rs3;
	min.u16 	%rs13, %rs10, %rs3;
	max.u16 	%rs14, %rs12, %rs4;
	min.u16 	%rs15, %rs12, %rs4;
	max.u16 	%rs16, %rs14, %rs5;
	min.u16 	%rs17, %rs14, %rs5;
	max.u16 	%rs18, %rs16, %rs6;
	min.u16 	%rs19, %rs16, %rs6;
	max.u16 	%rs20, %rs18, %rs7;
	min.u16 	%rs21, %rs18, %rs7;
	max.u16 	%rs22, %rs20, %rs8;
	min.u16 	%rs23, %rs20, %rs8;
	min.u16 	%rs24, %rs22, %rs9;
	setp.lt.u16 	%p7, %rs3, %rs11;
	selp.b16 	%rs25, %rs11, %rs13, %p7;
	selp.b16 	%rs26, %rs13, %rs11, %p7;
	max.u16 	%rs27, %rs25, %rs15;
	min.u16 	%rs28, %rs25, %rs15;
	max.u16 	%rs29, %rs27, %rs17;
	min.u16 	%rs30, %rs27, %rs17;
	max.u16 	%rs31, %rs29, %rs19;
	min.u16 	%rs32, %rs29, %rs19;
	max.u16 	%rs33, %rs31, %rs21;
	min.u16 	%rs34, %rs31, %rs21;
	max.u16 	%rs35, %rs33, %rs23;
	min.u16 	%rs36, %rs33, %rs23;
	min.u16 	%rs37, %rs35, %rs24;
	max.u16 	%rs38, %rs26, %rs28;
	min.u16 	%rs39, %rs26, %rs28;
	max.u16 	%rs40, %rs38, %rs30;
	min.u16 	%rs41, %rs38, %rs30;
	max.u16 	%rs42, %rs40, %rs32;
	min.u16 	%rs43, %rs40, %rs32;
	max.u16 	%rs44, %rs42, %rs34;
	min.u16 	%rs45, %rs42, %rs34;
	max.u16 	%rs46, %rs44, %rs36;
	min.u16 	%rs47, %rs44, %rs36;
	min.u16 	%rs48, %rs46, %rs37;
	setp.lt.u16 	%p8, %rs30, %rs39;
	selp.b16 	%rs49, %rs39, %rs41, %p8;
	selp.b16 	%rs50, %rs41, %rs39, %p8;
	max.u16 	%rs51, %rs49, %rs43;
	min.u16 	%rs52, %rs49, %rs43;
	max.u16 	%rs53, %rs51, %rs45;
	min.u16 	%rs54, %rs51, %rs45;
	max.u16 	%rs55, %rs53, %rs47;
	min.u16 	%rs56, %rs53, %rs47;
	min.u16 	%rs57, %rs55, %rs48;
	max.u16 	%rs58, %rs50, %rs52;
	max.u16 	%rs59, %rs58, %rs54;
	max.u16 	%rs60, %rs59, %rs56;
	max.u16 	%rs61, %rs60, %rs57;
	add.s64 	%rd11, %rd2, %rd9;
	st.global.u8 	[%rd11], %rs61;
	bra.uni 	$L__BB4_5;
$L__BB4_3:
	setp.ge.s32 	%p9, %r1, %r4;
	setp.lt.s32 	%p10, %r2, 0;
	setp.ge.s32 	%p11, %r2, %r3;
	or.pred  	%p12, %p9, %p11;
	or.pred  	%p13, %p12, %p10;
	@%p13 bra 	$L__BB4_5;
	mad.lo.s32 	%r17, %r3, %r1, %r2;
	cvt.s64.s32 	%rd12, %r17;
	add.s64 	%rd13, %rd1, %rd12;
	ld.global.u8 	%rs62, [%rd13];
	add.s64 	%rd14, %rd2, %rd12;
	st.global.u8 	[%rd14], %rs62;
$L__BB4_5:
	ret;

}
	// .globl	_Z17kernel_median_5x5PhS_ii
.visible .entry _Z17kernel_median_5x5PhS_ii(
	.param .u64 .ptr .align 1 _Z17kernel_median_5x5PhS_ii_param_0,
	.param .u64 .ptr .align 1 _Z17kernel_median_5x5PhS_ii_param_1,
	.param .u32 _Z17kernel_median_5x5PhS_ii_param_2,
	.param .u32 _Z17kernel_median_5x5PhS_ii_param_3
)
{
	.local .align 1 .b8 	__local_depot5[25];
	.reg .b64 	%SP;
	.reg .b64 	%SPL;
	.reg .pred 	%p<53>;
	.reg .b16 	%rs<147>;
	.reg .b32 	%r<51>;
	.reg .b64 	%rd<29>;

	mov.u64 	%SPL, __local_depot5;
	ld.param.u64 	%rd10, [_Z17kernel_median_5x5PhS_ii_param_0];
	ld.param.u64 	%rd11, [_Z17kernel_median_5x5PhS_ii_param_1];
	ld.param.u32 	%r19, [_Z17kernel_median_5x5PhS_ii_param_2];
	ld.param.u32 	%r20, [_Z17kernel_median_5x5PhS_ii_param_3];
	cvta.to.global.u64 	%rd1, %rd11;
	cvta.to.global.u64 	%rd2, %rd10;
	add.u64 	%rd3, %SPL, 0;
	mov.u32 	%r21, %ntid.y;
	mov.u32 	%r22, %ctaid.y;
	mov.u32 	%r23, %tid.y;
	mad.lo.s32 	%r1, %r21, %r22, %r23;
	mov.u32 	%r24, %ntid.x;
	mov.u32 	%r25, %ctaid.x;
	mov.u32 	%r26, %tid.x;
	mad.lo.s32 	%r2, %r24, %r25, %r26;
	setp.lt.u32 	%p1, %r1, 2;
	@%p1 bra 	$L__BB5_77;
	add.s32 	%r27, %r20, -2;
	setp.ge.s32 	%p2, %r1, %r27;
	setp.lt.s32 	%p3, %r2, 2;
	add.s32 	%r28, %r19, -2;
	setp.ge.s32 	%p4, %r2, %r28;
	or.pred  	%p5, %p2, %p4;
	or.pred  	%p6, %p5, %p3;
	@%p6 bra 	$L__BB5_77;
	add.s32 	%r32, %r1, -2;
	mad.lo.s32 	%r33, %r32, %r19, %r2;
	add.s32 	%r34, %r33, -2;
	cvt.s64.s32 	%rd16, %r34;
	add.s64 	%rd17, %rd2, %rd16;
	ld.global.u8 	%rs72, [%rd17];
	st.local.u8 	[%rd3], %rs72;
	ld.global.u8 	%rs73, [%rd17+1];
	st.local.u8 	[%rd3+1], %rs73;
	ld.global.u8 	%rs74, [%rd17+2];
	st.local.u8 	[%rd3+2], %rs74;
	ld.global.u8 	%rs75, [%rd17+3];
	st.local.u8 	[%rd3+3], %rs75;
	ld.global.u8 	%rs76, [%rd17+4];
	st.local.u8 	[%rd3+4], %rs76;
	cvt.s64.s32 	%rd18, %r19;
	add.s64 	%rd19, %rd17, %rd18;
	ld.global.u8 	%rs77, [%rd19];
	st.local.u8 	[%rd3+5], %rs77;
	ld.global.u8 	%rs78, [%rd19+1];
	st.local.u8 	[%rd3+6], %rs78;
	ld.global.u8 	%rs79, [%rd19+2];
	st.local.u8 	[%rd3+7], %rs79;
	ld.global.u8 	%rs80, [%rd19+3];
	add.s64 	%rd4, %rd3, 8;
	st.local.u8 	[%rd3+8], %rs80;
	ld.global.u8 	%rs81, [%rd19+4];
	st.local.u8 	[%rd3+9], %rs81;
	shl.b32 	%r35, %r19, 1;
	add.s32 	%r3, %r33, %r35;
	add.s64 	%rd20, %rd19, %rd18;
	ld.global.u8 	%rs82, [%rd20];
	st.local.u8 	[%rd3+10], %rs82;
	ld.global.u8 	%rs83, [%rd20+1];
	st.local.u8 	[%rd3+11], %rs83;
	ld.global.u8 	%rs84, [%rd20+2];
	st.local.u8 	[%rd3+12], %rs84;
	ld.global.u8 	%rs85, [%rd20+3];
	st.local.u8 	[%rd3+13], %rs85;
	ld.global.u8 	%rs86, [%rd20+4];
	st.local.u8 	[%rd3+14], %rs86;
	add.s64 	%rd21, %rd20, %rd18;
	ld.global.u8 	%rs87, [%rd21];
	st.local.u8 	[%rd3+15], %rs87;
	ld.global.u8 	%rs88, [%rd21+1];
	st.local.u8 	[%rd3+16], %rs88;
	ld.global.u8 	%rs89, [%rd21+2];
	st.local.u8 	[%rd3+17], %rs89;
	ld.global.u8 	%rs90, [%rd21+3];
	st.local.u8 	[%rd3+18], %rs90;
	ld.global.u8 	%rs91, [%rd21+4];
	st.local.u8 	[%rd3+19], %rs91;
	add.s64 	%rd22, %rd21, %rd18;
	ld.global.u8 	%rs92, [%rd22];
	st.local.u8 	[%rd3+20], %rs92;
	ld.global.u8 	%rs93, [%rd22+1];
	st.local.u8 	[%rd3+21], %rs93;
	ld.global.u8 	%rs94, [%rd22+2];
	st.local.u8 	[%rd3+22], %rs94;
	ld.global.u8 	%rs95, [%rd22+3];
	st.local.u8 	[%rd3+23], %rs95;
	ld.global.u8 	%rs96, [%rd22+4];
	st.local.u8 	[%rd3+24], %rs96;
	mov.b32 	%r46, 0;
	mov.b32 	%r45, 24;
	mov.b16 	%rs116, 0;
	mov.u16 	%rs117, %rs116;
$L__BB5_3:
	add.s32 	%r37, %r46, -9;
	setp.lt.u32 	%p12, %r37, 15;
	mov.b32 	%r49, 0;
	@%p12 bra 	$L__BB5_38;
	and.b32  	%r49, %r45, -16;
	ld.local.u8 	%rs118, [%rd3];
	neg.s32 	%r47, %r49;
	mov.u64 	%rd28, %rd4;
$L__BB5_5:
	.pragma "nounroll";
	ld.local.u8 	%rs119, [%rd28+-7];
	setp.le.u16 	%p13, %rs118, %rs119;
	@%p13 bra 	$L__BB5_7;
	st.local.u8 	[%rd28+-8], %rs119;
	st.local.u8 	[%rd28+-7], %rs118;
	mov.u16 	%rs119, %rs118;
$L__BB5_7:
	ld.local.u8 	%rs120, [%rd28+-6];
	setp.le.u16 	%p14, %rs119, %rs120;
	@%p14 bra 	$L__BB5_9;
	st.local.u8 	[%rd28+-7], %rs120;
	st.local.u8 	[%rd28+-6], %rs119;
	mov.u16 	%rs120, %rs119;
$L__BB5_9:
	ld.local.u8 	%rs121, [%rd28+-5];
	setp.le.u16 	%p15, %rs120, %rs121;
	@%p15 bra 	$L__BB5_11;
	st.local.u8 	[%rd28+-6], %rs121;
	st.local.u8 	[%rd28+-5], %rs120;
	mov.u16 	%rs121, %rs120;
$L__BB5_11:
	ld.local.u8 	%rs122, [%rd28+-4];
	setp.le.u16 	%p16, %rs121, %rs122;
	@%p16 bra 	$L__BB5_13;
	st.local.u8 	[%rd28+-5], %rs122;
	st.local.u8 	[%rd28+-4], %rs121;
	mov.u16 	%rs122, %rs121;
$L__BB5_13:
	ld.local.u8 	%rs123, [%rd28+-3];
	setp.le.u16 	%p17, %rs122, %rs123;
	@%p17 bra 	$L__BB5_15;
	st.local.u8 	[%rd28+-4], %rs123;
	st.local.u8 	[%rd28+-3], %rs122;
	mov.u16 	%rs123, %rs122;
$L__BB5_15:
	ld.local.u8 	%rs124, [%rd28+-2];
	setp.le.u16 	%p18, %rs123, %rs124;
	@%p18 bra 	$L__BB5_17;
	st.local.u8 	[%rd28+-3], %rs124;
	st.local.u8 	[%rd28+-2], %rs123;
	mov.u16 	%rs124, %rs123;
$L__BB5_17:
	ld.local.u8 	%rs125, [%rd28+-1];
	setp.le.u16 	%p19, %rs124, %rs125;
	@%p19 bra 	$L__BB5_19;
	st.local.u8 	[%rd28+-2], %rs125;
	st.local.u8 	[%rd28+-1], %rs124;
	mov.u16 	%rs125, %rs124;
$L__BB5_19:
	ld.local.u8 	%rs126, [%rd28];
	setp.le.u16 	%p20, %rs125, %rs126;
	@%p20 bra 	$L__BB5_21;
	st.local.u8 	[%rd28+-1], %rs126;
	st.local.u8 	[%rd28], %rs125;
	mov.u16 	%rs126, %rs125;
$L__BB5_21:
	ld.local.u8 	%rs127, [%rd28+1];
	setp.le.u16 	%p21, %rs126, %rs127;
	@%p21 bra 	$L__BB5_23;
	st.local.u8 	[%rd28], %rs127;
	st.local.u8 	[%rd28+1], %rs126;
	mov.u16 	%rs127, %rs126;
$L__BB5_23:
	ld.local.u8 	%rs128, [%rd28+2];
	setp.le.u16 	%p22, %rs127, %rs128;
	@%p22 bra 	$L__BB5_25;
	st.local.u8 	[%rd28+1], %rs128;
	st.local.u8 	[%rd28+2], %rs127;
	mov.u16 	%rs128, %rs127;
$L__BB5_25:
	ld.local.u8 	%rs129, [%rd28+3];
	setp.le.u16 	%p23, %rs128, %rs129;
	@%p23 bra 	$L__BB5_27;
	st.local.u8 	[%rd28+2], %rs129;
	st.local.u8 	[%rd28+3], %rs128;
	mov.u16 	%rs129, %rs128;
$L__BB5_27:
	ld.local.u8 	%rs130, [%rd28+4];
	setp.le.u16 	%p24, %rs129, %rs130;
	@%p24 bra 	$L__BB5_29;
	st.local.u8 	[%rd28+3], %rs130;
	st.local.u8 	[%rd28+4], %rs129;
	mov.u16 	%rs130, %rs129;
$L__BB5_29:
	ld.local.u8 	%rs131, [%rd28+5];
	setp.le.u16 	%p25, %rs130, %rs131;
	@%p25 bra 	$L__BB5_31;
	st.local.u8 	[%rd28+4], %rs131;
	st.local.u8 	[%rd28+5], %rs130;
	mov.u16 	%rs131, %rs130;
$L__BB5_31:
	ld.local.u8 	%rs132, [%rd28+6];
	setp.le.u16 	%p26, %rs131, %rs132;
	@%p26 bra 	$L__BB5_33;
	st.local.u8 	[%rd28+5], %rs132;
	st.local.u8 	[%rd28+6], %rs131;
	mov.u16 	%rs132, %rs131;
$L__BB5_33:
	ld.local.u8 	%rs133, [%rd28+7];
	setp.le.u16 	%p27, %rs132, %rs133;
	@%p27 bra 	$L__BB5_35;
	st.local.u8 	[%rd28+6], %rs133;
	st.local.u8 	[%rd28+7], %rs132;
	mov.u16 	%rs133, %rs132;
$L__BB5_35:
	ld.local.u8 	%rs118, [%rd28+8];
	setp.le.u16 	%p28, %rs133, %rs118;
	@%p28 bra 	$L__BB5_37;
	st.local.u8 	[%rd28+7], %rs118;
	st.local.u8 	[%rd28+8], %rs133;
	mov.u16 	%rs118, %rs133;
$L__BB5_37:
	add.s32 	%r47, %r47, 16;
	add.s64 	%rd28, %rd28, 16;
	setp.ne.s32 	%p29, %r47, 0;
	@%p29 bra 	$L__BB5_5;
$L__BB5_38:
	and.b32  	%r38, %r45, 15;
	setp.eq.s32 	%p30, %r38, 0;
	@%p30 bra 	$L__BB5_75;
	sub.s16 	%rs113, 8, %rs117;
	cvt.u32.u16 	%r39, %rs113;
	and.b32  	%r11, %r39, 15;
	add.s32 	%r40, %r11, -1;
	setp.lt.u32 	%p31, %r40, 7;
	@%p31 bra 	$L__BB5_56;
	cvt.u64.u32 	%rd23, %r49;
	add.s64 	%rd7, %rd3, %rd23;
	ld.local.u8 	%rs37, [%rd7];
	ld.local.u8 	%rs135, [%rd7+1];
	setp.le.u16 	%p32, %rs37, %rs135;
	@%p32 bra 	$L__BB5_42;
	st.local.u8 	[%rd7], %rs135;
	st.local.u8 	[%rd7+1], %rs37;
	mov.u16 	%rs135, %rs37;
$L__BB5_42:
	ld.local.u8 	%rs136, [%rd7+2];
	setp.le.u16 	%p33, %rs135, %rs136;
	@%p33 bra 	$L__BB5_44;
	st.local.u8 	[%rd7+1], %rs136;
	st.local.u8 	[%rd7+2], %rs135;
	mov.u16 	%rs136, %rs135;
$L__BB5_44:
	ld.local.u8 	%rs137, [%rd7+3];
	setp.le.u16 	%p34, %rs136, %rs137;
	@%p34 bra 	$L__BB5_46;
	st.local.u8 	[%rd7+2], %rs137;
	st.local.u8 	[%rd7+3], %rs136;
	mov.u16 	%rs137, %rs136;
$L__BB5_46:
	ld.local.u8 	%rs138, [%rd7+4];
	setp.le.u16 	%p35, %rs137, %rs138;
	@%p35 bra 	$L__BB5_48;
	st.local.u8 	[%rd7+3], %rs138;
	st.local.u8 	[%rd7+4], %rs137;
	mov.u16 	%rs138, %rs137;
$L__BB5_48:
	ld.local.u8 	%rs139, [%rd7+5];
	setp.le.u16 	%p36, %rs138, %rs139;
	@%p36 bra 	$L__BB5_50;
	st.local.u8 	[%rd7+4], %rs139;
	st.local.u8 	[%rd7+5], %rs138;
	mov.u16 	%rs139, %rs138;
$L__BB5_50:
	ld.local.u8 	%rs140, [%rd7+6];
	setp.le.u16 	%p37, %rs139, %rs140;
	@%p37 bra 	$L__BB5_52;
	st.local.u8 	[%rd7+5], %rs140;
	st.local.u8 	[%rd7+6], %rs139;
	mov.u16 	%rs140, %rs139;
$L__BB5_52:
	ld.local.u8 	%rs141, [%rd7+7];
	setp.le.u16 	%p38, %rs140, %rs141;
	@%p38 bra 	$L__BB5_54;
	st.local.u8 	[%rd7+6], %rs141;
	st.local.u8 	[%rd7+7], %rs140;
	mov.u16 	%rs141, %rs140;
$L__BB5_54:
	add.s32 	%r49, %r49, 8;
	ld.local.u8 	%rs52, [%rd7+8];
	setp.le.u16 	%p39, %rs141, %rs52;
	@%p39 bra 	$L__BB5_56;
	st.local.u8 	[%rd7+7], %rs52;
	st.local.u8 	[%rd7+8], %rs141;
$L__BB5_56:
	and.b32  	%r41, %r11, 7;
	setp.eq.s32 	%p40, %r41, 0;
	@%p40 bra 	$L__BB5_75;
	neg.s16 	%rs114, %rs116;
	cvt.u32.u16 	%r42, %rs114;
	and.b32  	%r43, %r42, 7;
	and.b32  	%r14, %r42, 3;
	add.s32 	%r44, %r43, -1;
	setp.lt.u32 	%p41, %r44, 3;
	@%p41 bra 	$L__BB5_66;
	cvt.u64.u32 	%rd24, %r49;
	add.s64 	%rd8, %rd3, %rd24;
	ld.local.u8 	%rs53, [%rd8];
	ld.local.u8 	%rs142, [%rd8+1];
	setp.le.u16 	%p42, %rs53, %rs142;
	@%p42 bra 	$L__BB5_60;
	st.local.u8 	[%rd8], %rs142;
	st.local.u8 	[%rd8+1], %rs53;
	mov.u16 	%rs142, %rs53;
$L__BB5_60:
	ld.local.u8 	%rs143, [%rd8+2];
	setp.le.u16 	%p43, %rs142, %rs143;
	@%p43 bra 	$L__BB5_62;
	st.local.u8 	[%rd8+1], %rs143;
	st.local.u8 	[%rd8+2], %rs142;
	mov.u16 	%rs143, %rs142;
$L__BB5_62:
	ld.local.u8 	%rs144, [%rd8+3];
	setp.le.u16 	%p44, %rs143, %rs144;
	@%p44 bra 	$L__BB5_64;
	st.local.u8 	[%rd8+2], %rs144;
	st.local.u8 	[%rd8+3], %rs143;
	mov.u16 	%rs144, %rs143;
$L__BB5_64:
	add.s32 	%r49, %r49, 4;
	ld.local.u8 	%rs60, [%rd8+4];
	setp.le.u16 	%p45, %rs144, %rs60;
	@%p45 bra 	$L__BB5_66;
	st.local.u8 	[%rd8+3], %rs60;
	st.local.u8 	[%rd8+4], %rs144;
$L__BB5_66:
	setp.eq.s32 	%p46, %r14, 0;
	@%p46 bra 	$L__BB5_75;
	cvt.u64.u32 	%rd25, %r49;
	add.s64 	%rd9, %rd3, %rd25;
	ld.local.u8 	%rs61, [%rd9];
	ld.local.u8 	%rs145, [%rd9+1];
	setp.le.u16 	%p47, %rs61, %rs145;
	@%p47 bra 	$L__BB5_69;
	st.local.u8 	[%rd9], %rs145;
	st.local.u8 	[%rd9+1], %rs61;
	mov.u16 	%rs145, %rs61;
$L__BB5_69:
	setp.eq.s32 	%p48, %r14, 1;
	@%p48 bra 	$L__BB5_75;
	ld.local.u8 	%rs146, [%rd9+2];
	setp.le.u16 	%p49, %rs145, %rs146;
	@%p49 bra 	$L__BB5_72;
	st.local.u8 	[%rd9+1], %rs146;
	st.local.u8 	[%rd9+2], %rs145;
	mov.u16 	%rs146, %rs145;
$L__BB5_72:
	setp.eq.s32 	%p50, %r14, 2;
	@%p50 bra 	$L__BB5_75;
	ld.local.u8 	%rs66, [%rd9+3];
	setp.le.u16 	%p51, %rs146, %rs66;
	@%p51 bra 	$L__BB5_75;
	st.local.u8 	[%rd9+2], %rs66;
	st.local.u8 	[%rd9+3], %rs146;
$L__BB5_75:
	add.s32 	%r46, %r46, 1;
	add.s32 	%r45, %r45, -1;
	setp.ne.s32 	%p52, %r46, 24;
	add.s16 	%rs117, %rs117, 1;
	add.s16 	%rs116, %rs116, 1;
	@%p52 bra 	$L__BB5_3;
	cvt.s64.s32 	%rd26, %r3;
	ld.local.u8 	%rs115, [%rd3+12];
	add.s64 	%rd27, %rd1, %rd26;
	st.global.u8 	[%rd27], %rs115;
	bra.uni 	$L__BB5_79;
$L__BB5_77:
	setp.ge.s32 	%p7, %r1, %r20;
	setp.lt.s32 	%p8, %r2, 0;
	setp.ge.s32 	%p9, %r2, %r19;
	or.pred  	%p10, %p7, %p9;
	or.pred  	%p11, %p10, %p8;
	@%p11 bra 	$L__BB5_79;
	mad.lo.s32 	%r29, %r19, %r1, %r2;
	cvt.s64.s32 	%rd13, %r29;
	add.s64 	%rd14, %rd2, %rd13;
	ld.global.u8 	%rs69, [%rd14];
	add.s64 	%rd15, %rd1, %rd13;
	st.global.u8 	[%rd15], %rs69;
$L__BB5_79:
	ret;

}
	// .globl	_Z24kernel_median_3x3_sharedPhS_ii
.visible .entry _Z24kernel_median_3x3_sharedPhS_ii(
	.param .u64 .ptr .align 1 _Z24kernel_median_3x3_sharedPhS_ii_param_0,
	.param .u64 .ptr .align 1 _Z24kernel_median_3x3_sharedPhS_ii_param_1,
	.param .u32 _Z24kernel_median_3x3_sharedPhS_ii_param_2,
	.param .u32 _Z24kernel_median_3x3_sharedPhS_ii_param_3
)
{
	.reg .pred 	%p<42>;
	.reg .b16 	%rs<69>;
	.reg .b32 	%r<38>;
	.reg .b64 	%rd<15>;

	ld.param.u64 	%rd4, [_Z24kernel_median_3x3_sharedPhS_ii_param_0];
	ld.param.u64 	%rd5, [_Z24kernel_median_3x3_sharedPhS_ii_param_1];
	ld.param.u32 	%r16, [_Z24kernel_median_3x3_sharedPhS_ii_param_2];
	ld.param.u32 	%r17, [_Z24kernel_median_3x3_sharedPhS_ii_param_3];
	cvta.to.global.u64 	%rd1, %rd5;
	cvta.to.global.u64 	%rd2, %rd4;
	mov.u32 	%r1, %ntid.y;
	mov.u32 	%r18, %ctaid.y;
	mul.lo.s32 	%r2, %r1, %r18;
	mov.u32 	%r3, %tid.y;
	add.s32 	%r4, %r2, %r3;
	mov.u32 	%r5, %ntid.x;
	mov.u32 	%r19, %ctaid.x;
	mov.u32 	%r6, %tid.x;
	mad.lo.s32 	%r7, %r5, %r19, %r6;
	add.s32 	%r8, %r3, 1;
	setp.ge.s32 	%p1, %r4, %r17;
	setp.ge.s32 	%p2, %r7, %r16;
	mad.lo.s32 	%r9, %r16, %r4, %r7;
	cvt.s64.s32 	%rd6, %r9;
	add.s64 	%rd3, %rd2, %rd6;
	add.s32 	%r10, %r5, 2;
	mad.lo.s32 	%r11, %r10, %r3, %r10;
	add.s32 	%r20, %r11, %r6;
	mov.u32 	%r21, shared;
	add.s32 	%r12, %r21, %r20;
	or.pred  	%p3, %p2, %p1;
	@%p3 bra 	$L__BB6_2;
	ld.global.u8 	%rs2, [%rd3];
	st.shared.u8 	[%r12+1], %rs2;
	bra.uni 	$L__BB6_3;
$L__BB6_2:
	mov.b16 	%rs1, 0;
	st.shared.u8 	[%r12+1], %rs1;
$L__BB6_3:
	setp.ge.s32 	%p4, %r7, %r16;
	setp.ne.s32 	%p5, %r3, 0;
	setp.eq.s32 	%p6, %r4, 0;
	or.pred  	%p7, %p5, %p6;
	add.s32 	%r13, %r17, -1;
	setp.ge.s32 	%p8, %r4, %r13;
	or.pred  	%p9, %p7, %p8;
	or.pred  	%p10, %p4, %p9;
	@%p10 bra 	$L__BB6_5;
	add.s32 	%r22, %r4, -1;
	mad.lo.s32 	%r23, %r16, %r22, %r7;
	cvt.s64.s32 	%rd7, %r23;
	add.s64 	%rd8, %rd2, %rd7;
	ld.global.u8 	%rs3, [%rd8];
	add.s32 	%r25, %r21, %r6;
	st.shared.u8 	[%r25+1], %rs3;
$L__BB6_5:
	setp.ge.s32 	%p11, %r4, %r13;
	setp.ge.s32 	%p12, %r7, %r16;
	add.s32 	%r26, %r1, -1;
	setp.ne.s32 	%p13, %r3, %r26;
	or.pred  	%p14, %p11, %p12;
	add.s32 	%r27, %r3, 2;
	mad.lo.s32 	%r28, %r27, %r10, %r6;
	add.s32 	%r14, %r21, %r28;
	or.pred  	%p15, %p14, %p13;
	@%p15 bra 	$L__BB6_7;
	add.s32 	%r30, %r8, %r2;
	mad.lo.s32 	%r31, %r16, %r30, %r7;
	cvt.s64.s32 	%rd9, %r31;
	add.s64 	%rd10, %rd2, %rd9;
	ld.global.u8 	%rs4, [%rd10];
	st.shared.u8 	[%r14+1], %rs4;
$L__BB6_7:
	setp.ge.s32 	%p16, %r4, %r17;
	setp.ne.s32 	%p17, %r6, 0;
	setp.lt.s32 	%p18, %r7, 1;
	or.pred  	%p19, %p17, %p18;
	add.s32 	%r15, %r16, -1;
	setp.ge.s32 	%p20, %r7, %r15;
	or.pred  	%p21, %p19, %p20;
	or.pred  	%p22, %p16, %p21;
	@%p22 bra 	$L__BB6_9;
	ld.global.u8 	%rs5, [%rd3+-1];
	add.s32 	%r33, %r21, %r11;
	st.shared.u8 	[%r33], %rs5;
$L__BB6_9:
	setp.ge.s32 	%p23, %r7, %r15;
	setp.ge.s32 	%p24, %r4, %r17;
	add.s32 	%r34, %r5, -1;
	setp.ne.s32 	%p25, %r6, %r34;
	or.pred  	%p26, %p23, %p24;
	or.pred  	%p27, %p26, %p25;
	@%p27 bra 	$L__BB6_11;
	ld.global.u8 	%rs6, [%rd3+1];
	st.shared.u8 	[%r12+2], %rs6;
$L__BB6_11:
	setp.ge.s32 	%p28, %r7, %r15;
	setp.lt.s32 	%p29, %r7, 1;
	setp.ge.s32 	%p30, %r4, %r13;
	setp.eq.s32 	%p31, %r4, 0;
	bar.sync 	0;
	or.pred  	%p32, %p29, %p30;
	or.pred  	%p33, %p31, %p32;
	or.pred  	%p34, %p33, %p28;
	@%p34 bra 	$L__BB6_13;
	mad.lo.s32 	%r35, %r3, %r10, %r6;
	add.s32 	%r37, %r21, %r35;
	ld.shared.u8 	%rs8, [%r37];
	ld.shared.u8 	%rs9, [%r37+1];
	ld.shared.u8 	%rs10, [%r37+2];
	ld.shared.u8 	%rs11, [%r12];
	ld.shared.u8 	%rs12, [%r12+1];
	ld.shared.u8 	%rs13, [%r12+2];
	ld.shared.u8 	%rs14, [%r14];
	ld.shared.u8 	%rs15, [%r14+1];
	ld.shared.u8 	%rs16, [%r14+2];
	max.u16 	%rs17, %rs8, %rs9;
	min.u16 	%rs18, %rs8, %rs9;
	max.u16 	%rs19, %rs17, %rs10;
	min.u16 	%rs20, %rs17, %rs10;
	max.u16 	%rs21, %rs19, %rs11;
	min.u16 	%rs22, %rs19, %rs11;
	max.u16 	%rs23, %rs21, %rs12;
	min.u16 	%rs24, %rs21, %rs12;
	max.u16 	%rs25, %rs23, %rs13;
	min.u16 	%rs26, %rs23, %rs13;
	max.u16 	%rs27, %rs25, %rs14;
	min.u16 	%rs28, %rs25, %rs14;
	max.u16 	%rs29, %rs27, %rs15;
	min.u16 	%rs30, %rs27, %rs15;
	min.u16 	%rs31, %rs29, %rs16;
	setp.lt.u16 	%p40, %rs10, %rs18;
	selp.b16 	%rs32, %rs18, %rs20, %p40;
	selp.b16 	%rs33, %rs20, %rs18, %p40;
	max.u16 	%rs34, %rs32, %rs22;
	min.u16 	%rs35, %rs32, %rs22;
	max.u16 	%rs36, %rs34, %rs24;
	min.u16 	%rs37, %rs34, %rs24;
	max.u16 	%rs38, %rs36, %rs26;
	min.u16 	%rs39, %rs36, %rs26;
	max.u16 	%rs40, %rs38, %rs28;
	min.u16 	%rs41, %rs38, %rs28;
	max.u16 	%rs42, %rs40, %rs30;
	min.u16 	%rs43, %rs40, %rs30;
	min.u16 	%rs44, %rs42, %rs31;
	max.u16 	%rs45, %rs33, %rs35;
	min.u16 	%rs46, %rs33, %rs35;
	max.u16 	%rs47, %rs45, %rs37;
	min.u16 	%rs48, %rs45, %rs37;
	max.u16 	%rs49, %rs47, %rs39;
	min.u16 	%rs50, %rs47, %rs39;
	max.u16 	%rs51, %rs49, %rs41;
	min.u16 	%rs52, %rs49, %rs41;
	max.u16 	%rs53, %rs51, %rs43;
	min.u16 	%rs54, %rs51, %rs43;
	min.u16 	%rs55, %rs53, %rs44;
	setp.lt.u16 	%p41, %rs37, %rs46;
	selp.b16 	%rs56, %rs46, %rs48, %p41;
	selp.b16 	%rs57, %rs48, %rs46, %p41;
	max.u16 	%rs58, %rs56, %rs50;
	min.u16 	%rs59, %rs56, %rs50;
	max.u16 	%rs60, %rs58, %rs52;
	min.u16 	%rs61, %rs58, %rs52;
	max.u16 	%rs62, %rs60, %rs54;
	min.u16 	%rs63, %rs60, %rs54;
	min.u16 	%rs64, %rs62, %rs55;
	max.u16 	%rs65, %rs57, %rs59;
	max.u16 	%rs66, %rs65, %rs61;
	max.u16 	%rs67, %rs66, %rs63;
	max.u16 	%rs68, %rs67, %rs64;
	add.s64 	%rd14, %rd1, %rd6;
	st.global.u8 	[%rd14], %rs68;
	bra.uni 	$L__BB6_15;
$L__BB6_13:
	setp.ge.s32 	%p35, %r7, %r16;
	setp.ge.s32 	%p36, %r4, %r17;
	setp.lt.s32 	%p37, %r7, 0;
	or.pred  	%p38, %p36, %p35;
	or.pred  	%p39, %p38, %p37;
	@%p39 bra 	$L__BB6_15;
	ld.shared.u8 	%rs7, [%r12+1];
	add.s64 	%rd12, %rd1, %rd6;
	st.global.u8 	[%rd12], %rs7;
$L__BB6_15:
	ret;

}
	// .globl	_Z24kernel_median_5x5_sharedPhS_ii
.visible .entry _Z24kernel_median_5x5_sharedPhS_ii(
	.param .u64 .ptr .align 1 _Z24kernel_median_5x5_sharedPhS_ii_param_0,
	.param .u64 .ptr .align 1 _Z24kernel_median_5x5_sharedPhS_ii_param_1,
	.param .u32 _Z24kernel_median_5x5_sharedPhS_ii_param_2,
	.param .u32 _Z24kernel_median_5x5_sharedPhS_ii_param_3
)
{
	.local .align 1 .b8 	__local_depot7[25];
	.reg .b64 	%SP;
	.reg .b64 	%SPL;
	.reg .pred 	%p<81>;
	.reg .b16 	%rs<157>;
	.reg .b32 	%r<81>;
	.reg .b64 	%rd<33>;

	mov.u64 	%SPL, __local_depot7;
	ld.param.u64 	%rd11, [_Z24kernel_median_5x5_sharedPhS_ii_param_0];
	ld.param.u64 	%rd12, [_Z24kernel_median_5x5_sharedPhS_ii_param_1];
	ld.param.u32 	%r28, [_Z24kernel_median_5x5_sharedPhS_ii_param_2];
	ld.param.u32 	%r29, [_Z24kernel_median_5x5_sharedPhS_ii_param_3];
	cvta.to.global.u64 	%rd1, %rd12;
	cvta.to.global.u64 	%rd2, %rd11;
	add.u64 	%rd3, %SPL, 0;
	mov.u32 	%r1, %ntid.y;
	mov.u32 	%r30, %ctaid.y;
	mov.u32 	%r2, %tid.y;
	mad.lo.s32 	%r3, %r1, %r30, %r2;
	mov.u32 	%r4, %ntid.x;
	mov.u32 	%r31, %ctaid.x;
	mov.u32 	%r5, %tid.x;
	mad.lo.s32 	%r6, %r4, %r31, %r5;
	add.s32 	%r32, %r2, 2;
	setp.ge.s32 	%p1, %r3, %r29;
	setp.ge.s32 	%p2, %r6, %r28;
	mad.lo.s32 	%r7, %r28, %r3, %r6;
	cvt.s64.s32 	%rd14, %r7;
	add.s64 	%rd4, %rd2, %rd14;
	add.s32 	%r8, %r4, 4;
	mul.lo.s32 	%r9, %r32, %r8;
	add.s32 	%r33, %r9, %r5;
	mov.u32 	%r34, shared;
	add.s32 	%r10, %r34, %r33;
	or.pred  	%p3, %p2, %p1;
	@%p3 bra 	$L__BB7_2;
	ld.global.u8 	%rs70, [%rd4];
	st.shared.u8 	[%r10+2], %rs70;
	bra.uni 	$L__BB7_3;
$L__BB7_2:
	mov.b16 	%rs69, 0;
	st.shared.u8 	[%r10+2], %rs69;
$L__BB7_3:
	setp.ge.s32 	%p4, %r6, %r28;
	setp.ne.s32 	%p5, %r2, 0;
	setp.lt.u32 	%p6, %r3, 2;
	or.pred  	%p7, %p5, %p6;
	add.s32 	%r11, %r29, -2;
	setp.ge.s32 	%p8, %r3, %r11;
	or.pred  	%p9, %p7, %p8;
	or.pred  	%p10, %p4, %p9;
	@%p10 bra 	$L__BB7_5;
	add.s32 	%r35, %r3, -2;
	mad.lo.s32 	%r36, %r28, %r35, %r6;
	cvt.s64.s32 	%rd15, %r36;
	add.s64 	%rd16, %rd2, %rd15;
	ld.global.u8 	%rs71, [%rd16];
	add.s32 	%r38, %r34, %r5;
	add.s32 	%r39, %r38, 2;
	st.shared.u8 	[%r38+2], %rs71;
	cvt.s64.s32 	%rd17, %r28;
	add.s64 	%rd18, %rd16, %rd17;
	ld.global.u8 	%rs72, [%rd18];
	add.s32 	%r40, %r39, %r4;
	st.shared.u8 	[%r40+4], %rs72;
$L__BB7_5:
	setp.ge.s32 	%p11, %r3, %r11;
	setp.ge.s32 	%p12, %r6, %r28;
	add.s32 	%r41, %r1, -1;
	setp.ne.s32 	%p13, %r2, %r41;
	or.pred  	%p14, %p11, %p12;
	or.pred  	%p15, %p14, %p13;
	@%p15 bra 	$L__BB7_7;
	mad.lo.s32 	%r42, %r28, %r3, %r28;
	add.s32 	%r43, %r42, %r6;
	cvt.s64.s32 	%rd19, %r43;
	add.s64 	%rd20, %rd2, %rd19;
	ld.global.u8 	%rs73, [%rd20];
	add.s32 	%r44, %r2, 3;
	mad.lo.s32 	%r45, %r44, %r8, %r5;
	add.s32 	%r47, %r34, %r45;
	st.shared.u8 	[%r47+2], %rs73;
	cvt.s64.s32 	%rd21, %r28;
	add.s64 	%rd22, %rd20, %rd21;
	ld.global.u8 	%rs74, [%rd22];
	add.s32 	%r48, %r47, %r8;
	st.shared.u8 	[%r48+2], %rs74;
$L__BB7_7:
	setp.ge.s32 	%p16, %r3, %r29;
	setp.ne.s32 	%p17, %r5, 0;
	setp.lt.s32 	%p18, %r6, 2;
	or.pred  	%p19, %p17, %p18;
	add.s32 	%r12, %r28, -2;
	setp.ge.s32 	%p20, %r6, %r12;
	or.pred  	%p21, %p19, %p20;
	or.pred  	%p22, %p16, %p21;
	@%p22 bra 	$L__BB7_9;
	ld.global.u8 	%rs75, [%rd4+-2];
	add.s32 	%r50, %r34, %r9;
	st.shared.u8 	[%r50], %rs75;
	ld.global.u8 	%rs76, [%rd4+-1];
	st.shared.u8 	[%r50+1], %rs76;
$L__BB7_9:
	setp.ge.s32 	%p23, %r6, %r12;
	setp.ge.s32 	%p24, %r3, %r29;
	add.s32 	%r51, %r4, -1;
	setp.ne.s32 	%p25, %r5, %r51;
	or.pred  	%p26, %p23, %p24;
	or.pred  	%p27, %p26, %p25;
	@%p27 bra 	$L__BB7_11;
	add.s32 	%r52, %r7, 1;
	cvt.s64.s32 	%rd23, %r52;
	add.s64 	%rd24, %rd2, %rd23;
	ld.global.u8 	%rs77, [%rd24];
	st.shared.u8 	[%r10+3], %rs77;
	ld.global.u8 	%rs78, [%rd24+1];
	st.shared.u8 	[%r10+4], %rs78;
$L__BB7_11:
	setp.ge.s32 	%p28, %r6, %r12;
	setp.lt.s32 	%p29, %r6, 2;
	setp.ge.s32 	%p30, %r3, %r11;
	setp.lt.u32 	%p31, %r3, 2;
	bar.sync 	0;
	or.pred  	%p32, %p29, %p30;
	or.pred  	%p33, %p31, %p32;
	or.pred  	%p34, %p33, %p28;
	@%p34 bra 	$L__BB7_87;
	mad.lo.s32 	%r55, %r2, %r8, %r5;
	add.s32 	%r57, %r34, %r55;
	ld.shared.u8 	%rs82, [%r57];
	st.local.u8 	[%rd3], %rs82;
	ld.shared.u8 	%rs83, [%r57+1];
	st.local.u8 	[%rd3+1], %rs83;
	ld.shared.u8 	%rs84, [%r57+2];
	st.local.u8 	[%rd3+2], %rs84;
	ld.shared.u8 	%rs85, [%r57+3];
	st.local.u8 	[%rd3+3], %rs85;
	add.s32 	%r58, %r57, 4;
	ld.shared.u8 	%rs86, [%r57+4];
	st.local.u8 	[%rd3+4], %rs86;
	add.s32 	%r59, %r58, %r4;
	ld.shared.u8 	%rs87, [%r59];
	st.local.u8 	[%rd3+5], %rs87;
	ld.shared.u8 	%rs88, [%r59+1];
	st.local.u8 	[%rd3+6], %rs88;
	ld.shared.u8 	%rs89, [%r59+2];
	st.local.u8 	[%rd3+7], %rs89;
	ld.shared.u8 	%rs90, [%r59+3];
	add.s64 	%rd5, %rd3, 8;
	st.local.u8 	[%rd3+8], %rs90;
	add.s32 	%r60, %r59, 4;
	ld.shared.u8 	%rs91, [%r59+4];
	st.local.u8 	[%rd3+9], %rs91;
	add.s32 	%r61, %r60, %r4;
	ld.shared.u8 	%rs92, [%r61];
	st.local.u8 	[%rd3+10], %rs92;
	ld.shared.u8 	%rs93, [%r61+1];
	st.local.u8 	[%rd3+11], %rs93;
	ld.shared.u8 	%rs94, [%r61+2];
	st.local.u8 	[%rd3+12], %rs94;
	ld.shared.u8 	%rs95, [%r61+3];
	st.local.u8 	[%rd3+13], %rs95;
	add.s32 	%r62, %r61, 4;
	ld.shared.u8 	%rs96, [%r61+4];
	st.local.u8 	[%rd3+14], %rs96;
	add.s32 	%r63, %r62, %r4;
	ld.shared.u8 	%rs97, [%r63];
	st.local.u8 	[%rd3+15], %rs97;
	ld.shared.u8 	%rs98, [%r63+1];
	st.local.u8 	[%rd3+16], %rs98;
	ld.shared.u8 	%rs99, [%r63+2];
	st.local.u8 	[%rd3+17], %rs99;
	ld.shared.u8 	%rs100, [%r63+3];
	st.local.u8 	[%rd3+18], %rs100;
	add.s32 	%r64, %r63, 4;
	ld.shared.u8 	%rs101, [%r63+4];
	st.local.u8 	[%rd3+19], %rs101;
	add.s32 	%r65, %r64, %r4;
	ld.shared.u8 	%rs102, [%r65];
	st.local.u8 	[%rd3+20], %rs102;
	ld.shared.u8 	%rs103, [%r65+1];
	st.local.u8 	[%rd3+21], %rs103;
	ld.shared.u8 	%rs104, [%r65+2];
	st.local.u8 	[%rd3+22], %rs104;
	ld.shared.u8 	%rs105, [%r65+3];
	st.local.u8 	[%rd3+23], %rs105;
	ld.shared.u8 	%rs106, [%r65+4];
	st.local.u8 	[%rd3+24], %rs106;
	mov.b32 	%r76, 0;
	mov.b32 	%r75, 24;
	mov.b16 	%rs126, 0;
	mov.u16 	%rs127, %rs126;
$L__BB7_13:
	add.s32 	%r67, %r76, -9;
	setp.lt.u32 	%p40, %r67, 15;
	mov.b32 	%r79, 0;
	@%p40 bra 	$L__BB7_48;
	and.b32  	%r79, %r75, -16;
	ld.local.u8 	%rs128, [%rd3];
	neg.s32 	%r77, %r79;
	mov.u64 	%rd32, %rd5;
$L__BB7_15:
	.pragma "nounroll";
	ld.local.u8 	%rs129, [%rd32+-7];
	setp.le.u16 	%p41, %rs128, %rs129;
	@%p41 bra 	$L__BB7_17;
	st.local.u8 	[%rd32+-8], %rs129;
	st.local.u8 	[%rd32+-7], %rs128;
	mov.u16 	%rs129, %rs128;
$L__BB7_17:
	ld.local.u8 	%rs130, [%rd32+-6];
	setp.le.u16 	%p42, %rs129, %rs130;
	@%p42 bra 	$L__BB7_19;
	st.local.u8 	[%rd32+-7], %rs130;
	st.local.u8 	[%rd32+-6], %rs129;
	mov.u16 	%rs130, %rs129;
$L__BB7_19:
	ld.local.u8 	%rs131, [%rd32+-5];
	setp.le.u16 	%p43, %rs130, %rs131;
	@%p43 bra 	$L__BB7_21;
	st.local.u8 	[%rd32+-6], %rs131;
	st.local.u8 	[%rd32+-5], %rs130;
	mov.u16 	%rs131, %rs130;
$L__BB7_21:
	ld.local.u8 	%rs132, [%rd32+-4];
	setp.le.u16 	%p44, %rs131, %rs132;
	@%p44 bra 	$L__BB7_23;
	st.local.u8 	[%rd32+-5], %rs132;
	st.local.u8 	[%rd32+-4], %rs131;
	mov.u16 	%rs132, %rs131;
$L__BB7_23:
	ld.local.u8 	%rs133, [%rd32+-3];
	setp.le.u16 	%p45, %rs132, %rs133;
	@%p45 bra 	$L__BB7_25;
	st.local.u8 	[%rd32+-4], %rs133;
	st.local.u8 	[%rd32+-3], %rs132;
	mov.u16 	%rs133, %rs132;
$L__BB7_25:
	ld.local.u8 	%rs134, [%rd32+-2];
	setp.le.u16 	%p46, %rs133, %rs134;
	@%p46 bra 	$L__BB7_27;
	st.local.u8 	[%rd32+-3], %rs134;
	st.local.u8 	[%rd32+-2], %rs133;
	mov.u16 	%rs134, %rs133;
$L__BB7_27:
	ld.local.u8 	%rs135, [%rd32+-1];
	setp.le.u16 	%p47, %rs134, %rs135;
	@%p47 bra 	$L__BB7_29;
	st.local.u8 	[%rd32+-2], %rs135;
	st.local.u8 	[%rd32+-1], %rs134;
	mov.u16 	%rs135, %rs134;
$L__BB7_29:
	ld.local.u8 	%rs136, [%rd32];
	setp.le.u16 	%p48, %rs135, %rs136;
	@%p48 bra 	$L__BB7_31;
	st.local.u8 	[%rd32+-1], %rs136;
	st.local.u8 	[%rd32], %rs135;
	mov.u16 	%rs136, %rs135;
$L__BB7_31:
	ld.local.u8 	%rs137, [%rd32+1];
	setp.le.u16 	%p49, %rs136, %rs137;
	@%p49 bra 	$L__BB7_33;
	st.local.u8 	[%rd32], %rs137;
	st.local.u8 	[%rd32+1], %rs136;
	mov.u16 	%rs137, %rs136;
$L__BB7_33:
	ld.local.u8 	%rs138, [%rd32+2];
	setp.le.u16 	%p50, %rs137, %rs138;
	@%p50 bra 	$L__BB7_35;
	st.local.u8 	[%rd32+1], %rs138;
	st.local.u8 	[%rd32+2], %rs137;
	mov.u16 	%rs138, %rs137;
$L__BB7_35:
	ld.local.u8 	%rs139, [%rd32+3];
	setp.le.u16 	%p51, %rs138, %rs139;
	@%p51 bra 	$L__BB7_37;
	st.local.u8 	[%rd32+2], %rs139;
	st.local.u8 	[%rd32+3], %rs138;
	mov.u16 	%rs139, %rs138;
$L__BB7_37:
	ld.local.u8 	%rs140, [%rd32+4];
	setp.le.u16 	%p52, %rs139, %rs140;
	@%p52 bra 	$L__BB7_39;
	st.local.u8 	[%rd32+3], %rs140;
	st.local.u8 	[%rd32+4], %rs139;
	mov.u16 	%rs140, %rs139;
$L__BB7_39:
	ld.local.u8 	%rs141, [%rd32+5];
	setp.le.u16 	%p53, %rs140, %rs141;
	@%p53 bra 	$L__BB7_41;
	st.local.u8 	[%rd32+4], %rs141;
	st.local.u8 	[%rd32+5], %rs140;
	mov.u16 	%rs141, %rs140;
$L__BB7_41:
	ld.local.u8 	%rs142, [%rd32+6];
	setp.le.u16 	%p54, %rs141, %rs142;
	@%p54 bra 	$L__BB7_43;
	st.local.u8 	[%rd32+5], %rs142;
	st.local.u8 	[%rd32+6], %rs141;
	mov.u16 	%rs142, %rs141;
$L__BB7_43:
	ld.local.u8 	%rs143, [%rd32+7];
	setp.le.u16 	%p55, %rs142, %rs143;
	@%p55 bra 	$L__BB7_45;
	st.local.u8 	[%rd32+6], %rs143;
	st.local.u8 	[%rd32+7], %rs142;
	mov.u16 	%rs143, %rs142;
$L__BB7_45:
	ld.local.u8 	%rs128, [%rd32+8];
	setp.le.u16 	%p56, %rs143, %rs128;
	@%p56 bra 	$L__BB7_47;
	st.local.u8 	[%rd32+7], %rs128;
	st.local.u8 	[%rd32+8], %rs143;
	mov.u16 	%rs128, %rs143;
$L__BB7_47:
	add.s32 	%r77, %r77, 16;
	add.s64 	%rd32, %rd32, 16;
	setp.ne.s32 	%p57, %r77, 0;
	@%p57 bra 	$L__BB7_15;
$L__BB7_48:
	and.b32  	%r68, %r75, 15;
	setp.eq.s32 	%p58, %r68, 0;
	@%p58 bra 	$L__BB7_85;
	sub.s16 	%rs123, 8, %rs127;
	cvt.u32.u16 	%r69, %rs123;
	and.b32  	%r20, %r69, 15;
	add.s32 	%r70, %r20, -1;
	setp.lt.u32 	%p59, %r70, 7;
	@%p59 bra 	$L__BB7_66;
	cvt.u64.u32 	%rd27, %r79;
	add.s64 	%rd8, %rd3, %rd27;
	ld.local.u8 	%rs37, [%rd8];
	ld.local.u8 	%rs145, [%rd8+1];
	setp.le.u16 	%p60, %rs37, %rs145;
	@%p60 bra 	$L__BB7_52;
	st.local.u8 	[%rd8], %rs145;
	st.local.u8 	[%rd8+1], %rs37;
	mov.u16 	%rs145, %rs37;
$L__BB7_52:
	ld.local.u8 	%rs146, [%rd8+2];
	setp.le.u16 	%p61, %rs145, %rs146;
	@%p61 bra 	$L__BB7_54;
	st.local.u8 	[%rd8+1], %rs146;
	st.local.u8 	[%rd8+2], %rs145;
	mov.u16 	%rs146, %rs145;
$L__BB7_54:
	ld.local.u8 	%rs147, [%rd8+3];
	setp.le.u16 	%p62, %rs146, %rs147;
	@%p62 bra 	$L__BB7_56;
	st.local.u8 	[%rd8+2], %rs147;
	st.local.u8 	[%rd8+3], %rs146;
	mov.u16 	%rs147, %rs146;
$L__BB7_56:
	ld.local.u8 	%rs148, [%rd8+4];
	setp.le.u16 	%p63, %rs147, %rs148;
	@%p63 bra 	$L__BB7_58;
	st.local.u8 	[%rd8+3], %rs148;
	st.local.u8 	[%rd8+4], %rs147;
	mov.u16 	%rs148, %rs147;
$L__BB7_58:
	ld.local.u8 	%rs149, [%rd8+5];
	setp.le.u16 	%p64, %rs148, %rs149;
	@%p64 bra 	$L__BB7_60;
	st.local.u8 	[%rd8+4], %rs149;
	st.local.u8 	[%rd8+5], %rs148;
	mov.u16 	%rs149, %rs148;
$L__BB7_60:
	ld.local.u8 	%rs150, [%rd8+6];
	setp.le.u16 	%p65, %rs149, %rs150;
	@%p65 bra 	$L__BB7_62;
	st.local.u8 	[%rd8+5], %rs150;
	st.local.u8 	[%rd8+6], %rs149;
	mov.u16 	%rs150, %rs149;
$L__BB7_62:
	ld.local.u8 	%rs151, [%rd8+7];
	setp.le.u16 	%p66, %rs150, %rs151;
	@%p66 bra 	$L__BB7_64;
	st.local.u8 	[%rd8+6], %rs151;
	st.local.u8 	[%rd8+7], %rs150;
	mov.u16 	%rs151, %rs150;
$L__BB7_64:
	add.s32 	%r79, %r79, 8;
	ld.local.u8 	%rs52, [%rd8+8];
	setp.le.u16 	%p67, %rs151, %rs52;
	@%p67 bra 	$L__BB7_66;
	st.local.u8 	[%rd8+7], %rs52;
	st.local.u8 	[%rd8+8], %rs151;
$L__BB7_66:
	and.b32  	%r71, %r20, 7;
	setp.eq.s32 	%p68, %r71, 0;
	@%p68 bra 	$L__BB7_85;
	neg.s16 	%rs124, %rs126;
	cvt.u32.u16 	%r72, %rs124;
	and.b32  	%r73, %r72, 7;
	and.b32  	%r23, %r72, 3;
	add.s32 	%r74, %r73, -1;
	setp.lt.u32 	%p69, %r74, 3;
	@%p69 bra 	$L__BB7_76;
	cvt.u64.u32 	%rd28, %r79;
	add.s64 	%rd9, %rd3, %rd28;
	ld.local.u8 	%rs53, [%rd9];
	ld.local.u8 	%rs152, [%rd9+1];
	setp.le.u16 	%p70, %rs53, %rs152;
	@%p70 bra 	$L__BB7_70;
	st.local.u8 	[%rd9], %rs152;
	st.local.u8 	[%rd9+1], %rs53;
	mov.u16 	%rs152, %rs53;
$L__BB7_70:
	ld.local.u8 	%rs153, [%rd9+2];
	setp.le.u16 	%p71, %rs152, %rs153;
	@%p71 bra 	$L__BB7_72;
	st.local.u8 	[%rd9+1], %rs153;
	st.local.u8 	[%rd9+2], %rs152;
	mov.u16 	%rs153, %rs152;
$L__BB7_72:
	ld.local.u8 	%rs154, [%rd9+3];
	setp.le.u16 	%p72, %rs153, %rs154;
	@%p72 bra 	$L__BB7_74;
	st.local.u8 	[%rd9+2], %rs154;
	st.local.u8 	[%rd9+3], %rs153;
	mov.u16 	%rs154, %rs153;
$L__BB7_74:
	add.s32 	%r79, %r79, 4;
	ld.local.u8 	%rs60, [%rd9+4];
	setp.le.u16 	%p73, %rs154, %rs60;
	@%p73 bra 	$L__BB7_76;
	st.local.u8 	[%rd9+3], %rs60;
	st.local.u8 	[%rd9+4], %rs154;
$L__BB7_76:
	setp.eq.s32 	%p74, %r23, 0;
	@%p74 bra 	$L__BB7_85;
	cvt.u64.u32 	%rd29, %r79;
	add.s64 	%rd10, %rd3, %rd29;
	ld.local.u8 	%rs61, [%rd10];
	ld.local.u8 	%rs155, [%rd10+1];
	setp.le.u16 	%p75, %rs61, %rs155;
	@%p75 bra 	$L__BB7_79;
	st.local.u8 	[%rd10], %rs155;
	st.local.u8 	[%rd10+1], %rs61;
	mov.u16 	%rs155, %rs61;
$L__BB7_79:
	setp.eq.s32 	%p76, %r23, 1;
	@%p76 bra 	$L__BB7_85;
	ld.local.u8 	%rs156, [%rd10+2];
	setp.le.u16 	%p77, %rs155, %rs156;
	@%p77 bra 	$L__BB7_82;
	st.local.u8 	[%rd10+1], %rs156;
	st.local.u8 	[%rd10+2], %rs155;
	mov.u16 	%rs156, %rs155;
$L__BB7_82:
	setp.eq.s32 	%p78, %r23, 2;
	@%p78 bra 	$L__BB7_85;
	ld.local.u8 	%rs66, [%rd10+3];
	setp.le.u16 	%p79, %rs156, %rs66;
	@%p79 bra 	$L__BB7_85;
	st.local.u8 	[%rd10+2], %rs66;
	st.local.u8 	[%rd10+3], %rs156;
$L__BB7_85:
	add.s32 	%r76, %r76, 1;
	add.s32 	%r75, %r75, -1;
	setp.ne.s32 	%p80, %r76, 24;
	add.s16 	%rs127, %rs127, 1;
	add.s16 	%rs126, %rs126, 1;
	@%p80 bra 	$L__BB7_13;
	ld.local.u8 	%rs125, [%rd3+12];
	add.s64 	%rd31, %rd1, %rd14;
	st.global.u8 	[%rd31], %rs125;
	bra.uni 	$L__BB7_89;
$L__BB7_87:
	setp.ge.s32 	%p35, %r6, %r28;
	setp.ge.s32 	%p36, %r3, %r29;
	setp.lt.s32 	%p37, %r6, 0;
	or.pred  	%p38, %p36, %p35;
	or.pred  	%p39, %p38, %p37;
	@%p39 bra 	$L__BB7_89;
	ld.shared.u8 	%rs79, [%r10+2];
	add.s64 	%rd26, %rd1, %rd14;
	st.global.u8 	[%rd26], %rs79;
$L__BB7_89:
	ret;

}


// ===== COMPILED SASS (sm_100) =====

	.target	sm_100

	.elftype	@"ET_EXEC"


//--------------------- .note.nv.tkinfo           --------------------------
	.section	.note.nv.tkinfo,"",@"SHT_NOTE"
	.sectionflags	@"SHF_NOTE_NV_TKINFO"
	.tkinfo
        /*0018*/ 	.word	0x00000002
        /*0030*/ 	.string	""
        /*0030*/ 	.string	"ptxas"
        /*0030*/ 	.string	"Cuda compilation tools, release 13.0, V13.0.88"
        /*0030*/ 	.string	"Build cuda_13.0.r13.0/compiler.36424714_0"
        /*0030*/ 	.string	"-arch sm_100 -m 64 "



//--------------------- .note.nv.cuinfo           --------------------------
	.section	.note.nv.cuinfo,"",@"SHT_NOTE"
	.sectionflags	@"SHF_NOTE_NV_CUINFO"
        /*0018*/ 	.short	0x0002
        /*001a*/ 	.short	0x0064
        /*001c*/ 	.short	0x0082
	.zero		2


//--------------------- .nv.info                  --------------------------
	.section	.nv.info,"",@"SHT_CUDA_INFO"
	.align	4


	//----- nvinfo : EIATTR_REGCOUNT
	.align		4
        /*0000*/ 	.byte	0x04, 0x2f
        /*0002*/ 	.short	(.L_1 - .L_0)
	.align		4
.L_0:
        /*0004*/ 	.word	index@(_Z15kernel_blur_3x3PhS_ii)
        /*0008*/ 	.word	0x00000013


	//----- nvinfo : EIATTR_FRAME_SIZE
	.align		4
.L_1:
        /*000c*/ 	.byte	0x04, 0x11
        /*000e*/ 	.short	(.L_3 - .L_2)
	.align		4
.L_2:
        /*0010*/ 	.word	index@(_Z15kernel_blur_3x3PhS_ii)
        /*0014*/ 	.word	0x00000000


	//----- nvinfo : EIATTR_REGCOUNT
	.align		4
.L_3:
        /*0018*/ 	.byte	0x04, 0x2f
        /*001a*/ 	.short	(.L_5 - .L_4)
	.align		4
.L_4:
        /*001c*/ 	.word	index@(_Z15kernel_blur_5x5PhS_ii)
        /*0020*/ 	.word	0x00000020


	//----- nvinfo : EIATTR_FRAME_SIZE
	.align		4
.L_5:
        /*0024*/ 	.byte	0x04, 0x11
        /*0026*/ 	.short	(.L_7 - .L_6)
	.align		4
.L_6:
        /*0028*/ 	.word	index@(_Z15kernel_blur_5x5PhS_ii)
        /*002c*/ 	.word	0x00000000


	//----- nvinfo : EIATTR_REGCOUNT
	.align		4
.L_7:
        /*0030*/ 	.byte	0x04, 0x2f
        /*0032*/ 	.short	(.L_9 - .L_8)
	.align		4
.L_8:
        /*0034*/ 	.word	index@(_Z22kernel_blur_3x3_sharedPhS_ii)
        /*0038*/ 	.word	0x00000016


	//----- nvinfo : EIATTR_FRAME_SIZE
	.align		4
.L_9:
        /*003c*/ 	.byte	0x04, 0x11
        /*003e*/ 	.short	(.L_11 - .L_10)
	.align		4
.L_10:
        /*0040*/ 	.word	index@(_Z22kernel_blur_3x3_sharedPhS_ii)
        /*0044*/ 	.word	0x00000000


	//----- nvinfo : EIATTR_REGCOUNT
	.align		4
.L_11:
        /*0048*/ 	.byte	0x04, 0x2f
        /*004a*/ 	.short	(.L_13 - .L_12)
	.align		4
.L_12:
        /*004c*/ 	.word	index@(_Z22kernel_blur_5x5_sharedPhS_ii)
        /*0050*/ 	.word	0x0000001d


	//----- nvinfo : EIATTR_FRAME_SIZE
	.align		4
.L_13:
        /*0054*/ 	.byte	0x04, 0x11
        /*0056*/ 	.short	(.L_15 - .L_14)
	.align		4
.L_14:
        /*0058*/ 	.word	index@(_Z22kernel_blur_5x5_sharedPhS_ii)
        /*005c*/ 	.word	0x00000000


	//----- nvinfo : EIATTR_REGCOUNT
	.align		4
.L_15:
        /*0060*/ 	.byte	0x04, 0x2f
        /*0062*/ 	.short	(.L_17 - .L_16)
	.align		4
.L_16:
        /*0064*/ 	.word	index@(_Z17kernel_median_3x3PhS_ii)
        /*0068*/ 	.word	0x0000001c


	//----- nvinfo : EIATTR_FRAME_SIZE
	.align		4
.L_17:
        /*006c*/ 	.byte	0x04, 0x11
        /*006e*/ 	.short	(.L_19 - .L_18)
	.align		4
.L_18:
        /*0070*/ 	.word	index@(_Z17kernel_median_3x3PhS_ii)
        /*0074*/ 	.word	0x00000000


	//----- nvinfo : EIATTR_REGCOUNT
	.align		4
.L_19:
        /*0078*/ 	.byte	0x04, 0x2f
        /*007a*/ 	.short	(.L_21 - .L_20)
	.align		4
.L_20:
        /*007c*/ 	.word	index@(_Z17kernel_median_5x5PhS_ii)
        /*0080*/ 	.word	0x00000020


	//----- nvinfo : EIATTR_FRAME_SIZE
	.align		4
.L_21:
        /*0084*/ 	.byte	0x04, 0x11
        /*0086*/ 	.short	(.L_23 - .L_22)
	.align		4
.L_22:
        /*0088*/ 	.word	index@(_Z17kernel_median_5x5PhS_ii)
        /*008c*/ 	.word	0x00000020


	//----- nvinfo : EIATTR_REGCOUNT
	.align		4
.L_23:
        /*0090*/ 	.byte	0x04, 0x2f
        /*0092*/ 	.short	(.L_25 - .L_24)
	.align		4
.L_24:
        /*0094*/ 	.word	index@(_Z24kernel_median_3x3_sharedPhS_ii)
        /*0098*/ 	.word	0x00000015


	//----- nvinfo : EIATTR_FRAME_SIZE
	.align		4
.L_25:
        /*009c*/ 	.byte	0x04, 0x11
        /*009e*/ 	.short	(.L_27 - .L_26)
	.align		4
.L_26:
        /*00a0*/ 	.word	index@(_Z24kernel_median_3x3_sharedPhS_ii)
        /*00a4*/ 	.word	0x00000000


	//----- nvinfo : EIATTR_REGCOUNT
	.align		4
.L_27:
        /*00a8*/ 	.byte	0x04, 0x2f
        /*00aa*/ 	.short	(.L_29 - .L_28)
	.align		4
.L_28:
        /*00ac*/ 	.word	index@(_Z24kernel_median_5x5_sharedPhS_ii)
        /*00b0*/ 	.word	0x00000020


	//----- nvinfo : EIATTR_FRAME_SIZE
	.align		4
.L_29:
        /*00b4*/ 	.byte	0x04, 0x11
        /*00b6*/ 	.short	(.L_31 - .L_30)
	.align		4
.L_30:
        /*00b8*/ 	.word	index@(_Z24kernel_median_5x5_sharedPhS_ii)
        /*00bc*/ 	.word	0x00000020


	//----- nvinfo : EIATTR_MIN_STACK_SIZE
	.align		4
.L_31:
        /*00c0*/ 	.byte	0x04, 0x12
        /*00c2*/ 	.short	(.L_33 - .L_32)
	.align		4
.L_32:
        /*00c4*/ 	.word	index@(_Z24kernel_median_5x5_sharedPhS_ii)
        /*00c8*/ 	.word	0x00000020


	//----- nvinfo : EIATTR_MIN_STACK_SIZE
	.align		4
.L_33:
        /*00cc*/ 	.byte	0x04, 0x12
        /*00ce*/ 	.short	(.L_35 - .L_34)
	.align		4
.L_34:
        /*00d0*/ 	.word	index@(_Z24kernel_median_3x3_sharedPhS_ii)
        /*00d4*/ 	.word	0x00000000


	//----- nvinfo : EIATTR_MIN_STACK_SIZE
	.align		4
.L_35:
        /*00d8*/ 	.byte	0x04, 0x12
        /*00da*/ 	.short	(.L_37 - .L_36)
	.align		4
.L_36:
        /*00dc*/ 	.word	index@(_Z17kernel_median_5x5PhS_ii)
        /*00e0*/ 	.word	0x00000020


	//----- nvinfo : EIATTR_MIN_STACK_SIZE
	.align		4
.L_37:
        /*00e4*/ 	.byte	0x04, 0x12
        /*00e6*/ 	.short	(.L_39 - .L_38)
	.align		4
.L_38:
        /*00e8*/ 	.word	index@(_Z17kernel_median_3x3PhS_ii)
        /*00ec*/ 	.word	0x00000000


	//----- nvinfo : EIATTR_MIN_STACK_SIZE
	.align		4
.L_39:
        /*00f0*/ 	.byte	0x04, 0x12
        /*00f2*/ 	.short	(.L_41 - .L_40)
	.align		4
.L_40:
        /*00f4*/ 	.word	index@(_Z22kernel_blur_5x5_sharedPhS_ii)
        /*00f8*/ 	.word	0x00000000


	//----- nvinfo : EIATTR_MIN_STACK_SIZE
	.align		4
.L_41:
        /*00fc*/ 	.byte	0x04, 0x12
        /*00fe*/ 	.short	(.L_43 - .L_42)
	.align		4
.L_42:
        /*0100*/ 	.word	index@(_Z22kernel_blur_3x3_sharedPhS_ii)
        /*0104*/ 	.word	0x00000000


	//----- nvinfo : EIATTR_MIN_STACK_SIZE
	.align		4
.L_43:
        /*0108*/ 	.byte	0x04, 0x12
        /*010a*/ 	.short	(.L_45 - .L_44)
	.align		4
.L_44:
        /*010c*/ 	.word	index@(_Z15kernel_blur_5x5PhS_ii)
        /*0110*/ 	.word	0x00000000


	//----- nvinfo : EIATTR_MIN_STACK_SIZE
	.align		4
.L_45:
        /*0114*/ 	.byte	0x04, 0x12
        /*0116*/ 	.short	(.L_47 - .L_46)
	.align		4
.L_46:
        /*0118*/ 	.word	index@(_Z15kernel_blur_3x3PhS_ii)
        /*011c*/ 	.word	0x00000000
.L_47:


//--------------------- .nv.compat                --------------------------
	.section	.nv.compat,"",@"SHT_CUDA_COMPAT_INFO"
	.align	4
        /*0000*/ 	.byte	0x02, 0x09, 0x00, 0x00, 0x02, 0x02, 0x01, 0x00, 0x02, 0x05, 0x05, 0x00, 0x03, 0x07, 0x01, 0x01
        /*0010*/ 	.byte	0x02, 0x03, 0x00, 0x00, 0x02, 0x06, 0x01, 0x00, 0x04, 0x0b, 0x08, 0x00, 0x09, 0x00, 0x00, 0x00
        /*0020*/ 	.byte	0x00, 0x00, 0x00, 0x00


//--------------------- .nv.info._Z24kernel_median_5x5_sharedPhS_ii --------------------------
	.section	.nv.info._Z24kernel_median_5x5_sharedPhS_ii,"",@"SHT_CUDA_INFO"
	.sectionflags	@""
	.align	4


	//----- nvinfo : EIATTR_CUDA_API_VERSION
	.align		4
        /*0000*/ 	.byte	0x04, 0x37
        /*0002*/ 	.short	(.L_49 - .L_48)
.L_48:
        /*0004*/ 	.word	0x00000082


	//----- nvinfo : EIATTR_KPARAM_INFO
	.align		4
.L_49:
        /*0008*/ 	.byte	0x04, 0x17
        /*000a*/ 	.short	(.L_51 - .L_50)
.L_50:
        /*000c*/ 	.word	0x00000000
        /*0010*/ 	.short	0x0003
        /*0012*/ 	.short	0x0014
        /*0014*/ 	.byte	0x00, 0xf0, 0x11, 0x00


	//----- nvinfo : EIATTR_KPARAM_INFO
	.align		4
.L_51:
        /*0018*/ 	.byte	0x04, 0x17
        /*001a*/ 	.short	(.L_53 - .L_52)
.L_52:
        /*001c*/ 	.word	0x00000000
        /*0020*/ 	.short	0x0002
        /*0022*/ 	.short	0x0010
        /*0024*/ 	.byte	0x00, 0xf0, 0x11, 0x00


	//----- nvinfo : EIATTR_KPARAM_INFO
	.align		4
.L_53:
        /*0028*/ 	.byte	0x04, 0x17
        /*002a*/ 	.short	(.L_55 - .L_54)
.L_54:
        /*002c*/ 	.word	0x00000000
        /*0030*/ 	.short	0x0001
        /*0032*/ 	.short	0x0008
        /*0034*/ 	.byte	0x00, 0xf5, 0x21, 0x00


	//----- nvinfo : EIATTR_KPARAM_INFO
	.align		4
.L_55:
        /*0038*/ 	.byte	0x04, 0x17
        /*003a*/ 	.short	(.L_57 - .L_56)
.L_56:
        /*003c*/ 	.word	0x00000000
        /*0040*/ 	.short	0x0000
        /*0042*/ 	.short	0x0000
        /*0044*/ 	.byte	0x00, 0xf5, 0x21, 0x00


	//----- nvinfo : EIATTR_SPARSE_MMA_MASK
	.align		4
.L_57:
        /*0048*/ 	.byte	0x03, 0x50
        /*004a*/ 	.short	0x0000


	//----- nvinfo : EIATTR_MAXREG_COUNT
	.align		4
        /*004c*/ 	.byte	0x03, 0x1b
        /*004e*/ 	.short	0x00ff


	//----- nvinfo : EIATTR_NUM_BARRIERS
	.align		4
        /*0050*/ 	.byte	0x02, 0x4c
        /*0052*/ 	.byte	0x01
	.zero		1


	//----- nvinfo : EIATTR_MERCURY_ISA_VERSION
	.align		4
        /*0054*/ 	.byte	0x03, 0x5f
        /*0056*/ 	.short	0x0101


	//----- nvinfo : EIATTR_VRC_CTA_INIT_COUNT
	.align		4
        /*0058*/ 	.byte	0x02, 0x4a
	.zero		1
	.zero		1


	//----- nvinfo : EIATTR_EXIT_INSTR_OFFSETS
	.align		4
        /*005c*/ 	.byte	0x04, 0x1c
        /*005e*/ 	.short	(.L_59 - .L_58)


	//   ....[0]....
.L_58:
        /*0060*/ 	.word	0x00001800


	//   ....[1]....
        /*0064*/ 	.word	0x00001830


	//   ....[2]....
        /*0068*/ 	.word	0x00001890


	//----- nvinfo : EIATTR_CRS_STACK_SIZE
	.align		4
.L_59:
        /*006c*/ 	.byte	0x04, 0x1e
        /*006e*/ 	.short	(.L_61 - .L_60)
.L_60:
        /*0070*/ 	.word	0x00000000


	//----- nvinfo : EIATTR_CBANK_PARAM_SIZE
	.align		4
.L_61:
        /*0074*/ 	.byte	0x03, 0x19
        /*0076*/ 	.short	0x0018


	//----- nvinfo : EIATTR_PARAM_CBANK
	.align		4
        /*0078*/ 	.byte	0x04, 0x0a
        /*007a*/ 	.short	(.L_63 - .L_62)
	.align		4
.L_62:
        /*007c*/ 	.word	index@(.nv.constant0._Z24kernel_median_5x5_sharedPhS_ii)
        /*0080*/ 	.short	0x0380
        /*0082*/ 	.short	0x0018


	//----- nvinfo : EIATTR_SW_WAR
	.align		4
.L_63:
        /*0084*/ 	.byte	0x04, 0x36
        /*0086*/ 	.short	(.L_65 - .L_64)
.L_64:
        /*0088*/ 	.word	0x00000008
.L_65:


//--------------------- .nv.info._Z24kernel_median_3x3_sharedPhS_ii --------------------------
	.section	.nv.info._Z24kernel_median_3x3_sharedPhS_ii,"",@"SHT_CUDA_INFO"
	.sectionflags	@""
	.align	4


	//----- nvinfo : EIATTR_CUDA_API_VERSION
	.align		4
        /*0000*/ 	.byte	0x04, 0x37
        /*0002*/ 	.short	(.L_67 - .L_66)
.L_66:
        /*0004*/ 	.word	0x00000082


	//----- nvinfo : EIATTR_KPARAM_INFO
	.align		4
.L_67:
        /*0008*/ 	.byte	0x04, 0x17
        /*000a*/ 	.short	(.L_69 - .L_68)
.L_68:
        /*000c*/ 	.word	0x00000000
        /*0010*/ 	.short	0x0003
        /*0012*/ 	.short	0x0014
        /*0014*/ 	.byte	0x00, 0xf0, 0x11, 0x00


	//----- nvinfo : EIATTR_KPARAM_INFO
	.align		4
.L_69:
        /*0018*/ 	.byte	0x04, 0x17
        /*001a*/ 	.short	(.L_71 - .L_70)
.L_70:
        /*001c*/ 	.word	0x00000000
        /*0020*/ 	.short	0x0002
        /*0022*/ 	.short	0x0010
        /*0024*/ 	.byte	0x00, 0xf0, 0x11, 0x00


	//----- nvinfo : EIATTR_KPARAM_INFO
	.align		4
.L_71:
        /*0028*/ 	.byte	0x04, 0x17
        /*002a*/ 	.short	(.L_73 - .L_72)
.L_72:
        /*002c*/ 	.word	0x00000000
        /*0030*/ 	.short	0x0001
        /*0032*/ 	.short	0x0008
        /*0034*/ 	.byte	0x00, 0xf5, 0x21, 0x00


	//----- nvinfo : EIATTR_KPARAM_INFO
	.align		4
.L_73:
        /*0038*/ 	.byte	0x04, 0x17
        /*003a*/ 	.short	(.L_75 - .L_74)
.L_74:
        /*003c*/ 	.word	0x00000000
        /*0040*/ 	.short	0x0000
        /*0042*/ 	.short	0x0000
        /*0044*/ 	.byte	0x00, 0xf5, 0x21, 0x00


	//----- nvinfo : EIATTR_SPARSE_MMA_MASK
	.align		4
.L_75:
        /*0048*/ 	.byte	0x03, 0x50
        /*004a*/ 	.short	0x0000


	//----- nvinfo : EIATTR_MAXREG_COUNT
	.align		4
        /*004c*/ 	.byte	0x03, 0x1b
        /*004e*/ 	.short	0x00ff


	//----- nvinfo : EIATTR_NUM_BARRIERS
	.align		4
        /*0050*/ 	.byte	0x02, 0x4c
        /*0052*/ 	.byte	0x01
	.zero		1


	//----- nvinfo : EIATTR_MERCURY_ISA_VERSION
	.align		4
        /*0054*/ 	.byte	0x03, 0x5f
        /*0056*/ 	.short	0x0101


	//----- nvinfo : EIATTR_VRC_CTA_INIT_COUNT
	.align		4
        /*0058*/ 	.byte	0x02, 0x4a
	.zero		1
	.zero		1


	//----- nvinfo : EIATTR_EXIT_INSTR_OFFSETS
	.align		4
        /*005c*/ 	.byte	0x04, 0x1c
        /*005e*/ 	.short	(.L_77 - .L_76)


	//   ....[0]....
.L_76:
        /*0060*/ 	.word	0x00000890


	//   ....[1]....
        /*0064*/ 	.word	0x000008c0


	//   ....[2]....
        /*0068*/ 	.word	0x00000920


	//----- nvinfo : EIATTR_CRS_STACK_SIZE
	.align		4
.L_77:
        /*006c*/ 	.byte	0x04, 0x1e
        /*006e*/ 	.short	(.L_79 - .L_78)
.L_78:
        /*0070*/ 	.word	0x00000000


	//----- nvinfo : EIATTR_CBANK_PARAM_SIZE
	.align		4
.L_79:
        /*0074*/ 	.byte	0x03, 0x19
        /*0076*/ 	.short	0x0018


	//----- nvinfo : EIATTR_PARAM_CBANK
	.align		4
        /*0078*/ 	.byte	0x04, 0x0a
        /*007a*/ 	.short	(.L_81 - .L_80)
	.align		4
.L_80:
        /*007c*/ 	.word	index@(.nv.constant0._Z24kernel_median_3x3_sharedPhS_ii)
        /*0080*/ 	.short	0x0380
        /*0082*/ 	.short	0x0018


	//----- nvinfo : EIATTR_SW_WAR
	.align		4
.L_81:
        /*0084*/ 	.byte	0x04, 0x36
        /*0086*/ 	.short	(.L_83 - .L_82)
.L_82:
        /*0088*/ 	.word	0x00000008
.L_83:


//--------------------- .nv.info._Z17kernel_median_5x5PhS_ii --------------------------
	.section	.nv.info._Z17kernel_median_5x5PhS_ii,"",@"SHT_CUDA_INFO"
	.sectionflags	@""
	.align	4


	//----- nvinfo : EIATTR_CUDA_API_VERSION
	.align		4
        /*0000*/ 	.byte	0x04, 0x37
        /*0002*/ 	.short	(.L_85 - .L_84)
.L_84:
        /*0004*/ 	.word	0x00000082


	//----- nvinfo : EIATTR_KPARAM_INFO
	.align		4
.L_85:
        /*0008*/ 	.byte	0x04, 0x17
        /*000a*/ 	.short	(.L_87 - .L_86)
.L_86:
        /*000c*/ 	.word	0x00000000
        /*0010*/ 	.short	0x0003
        /*0012*/ 	.short	0x0014
        /*0014*/ 	.byte	0x00, 0xf0, 0x11, 0x00


	//----- nvinfo : EIATTR_KPARAM_INFO
	.align		4
.L_87:
        /*0018*/ 	.byte	0x04, 0x17
        /*001a*/ 	.short	(.L_89 - .L_88)
.L_88:
        /*001c*/ 	.word	0x00000000
        /*0020*/ 	.short	0x0002
        /*0022*/ 	.short	0x0010
        /*0024*/ 	.byte	0x00, 0xf0, 0x11, 0x00


	//----- nvinfo : EIATTR_KPARAM_INFO
	.align		4
.L_89:
        /*0028*/ 	.byte	0x04, 0x17
        /*002a*/ 	.short	(.L_91 - .L_90)
.L_90:
        /*002c*/ 	.word	0x00000000
        /*0030*/ 	.short	0x0001
        /*0032*/ 	.short	0x0008
        /*0034*/ 	.byte	0x00, 0xf5, 0x21, 0x00


	//----- nvinfo : EIATTR_KPARAM_INFO
	.align		4
.L_91:
        /*0038*/ 	.byte	0x04, 0x17
        /*003a*/ 	.short	(.L_93 - .L_92)
.L_92:
        /*003c*/ 	.word	0x00000000
        /*0040*/ 	.short	0x0000
        /*0042*/ 	.short	0x0000
        /*0044*/ 	.byte	0x00, 0xf5, 0x21, 0x00


	//----- nvinfo : EIATTR_SPARSE_MMA_MASK
	.align		4
.L_93:
        /*0048*/ 	.byte	0x03, 0x50
        /*004a*/ 	.short	0x0000


	//----- nvinfo : EIATTR_MAXREG_COUNT
	.align		4
        /*004c*/ 	.byte	0x03, 0x1b
        /*004e*/ 	.short	0x00ff


	//----- nvinfo : EIATTR_MERCURY_ISA_VERSION
	.align		4
        /*0050*/ 	.byte	0x03, 0x5f
        /*0052*/ 	.short	0x0101


	//----- nvinfo : EIATTR_VRC_CTA_INIT_COUNT
	.align		4
        /*0054*/ 	.byte	0x02, 0x4a
	.zero		1
	.zero		1


	//----- nvinfo : EIATTR_EXIT_INSTR_OFFSETS
	.align		4
        /*0058*/ 	.byte	0x04, 0x1c
        /*005a*/ 	.short	(.L_95 - .L_94)


	//   ....[0]....
.L_94:
        /*005c*/ 	.word	0x00001490


	//   ....[1]....
        /*0060*/ 	.word	0x000014f0


	//   ....[2]....
        /*0064*/ 	.word	0x00001590


	//----- nvinfo : EIATTR_CRS_STACK_SIZE
	.align		4
.L_95:
        /*0068*/ 	.byte	0x04, 0x1e
        /*006a*/ 	.short	(.L_97 - .L_96)
.L_96:
        /*006c*/ 	.word	0x00000000


	//----- nvinfo : EIATTR_CBANK_PARAM_SIZE
	.align		4
.L_97:
        /*0070*/ 	.byte	0x03, 0x19
        /*0072*/ 	.short	0x0018


	//----- nvinfo : EIATTR_PARAM_CBANK
	.align		4
        /*0074*/ 	.byte	0x04, 0x0a
        /*0076*/ 	.short	(.L_99 - .L_98)
	.align		4
.L_98:
        /*0078*/ 	.word	index@(.nv.constant0._Z17kernel_median_5x5PhS_ii)
        /*007c*/ 	.short	0x0380
        /*007e*/ 	.short	0x0018


	//----- nvinfo : EIATTR_SW_WAR
	.align		4
.L_99:
        /*0080*/ 	.byte	0x04, 0x36
        /*0082*/ 	.short	(.L_101 - .L_100)
.L_100:
        /*0084*/ 	.word	0x00000008
.L_101:


//--------------------- .nv.info._Z17kernel_median_3x3PhS_ii --------------------------
	.section	.nv.info._Z17kernel_median_3x3PhS_ii,"",@"SHT_CUDA_INFO"
	.sectionflags	@""
	.align	4


	//----- nvinfo : EIATTR_CUDA_API_VERSION
	.align		4
        /*0000*/ 	.byte	0x04, 0x37
        /*0002*/ 	.short	(.L_103 - .L_102)
.L_102:
        /*0004*/ 	.word	0x00000082


	//----- nvinfo : EIATTR_KPARAM_INFO
	.align		4
.L_103:
        /*0008*/ 	.byte	0x04, 0x17
        /*000a*/ 	.short	(.L_105 - .L_104)
.L_104:
        /*000c*/ 	.word	0x00000000
        /*0010*/ 	.short	0x0003
        /*0012*/ 	.short	0x0014
        /*0014*/ 	.byte	0x00, 0xf0, 0x11, 0x00


	//----- nvinfo : EIATTR_KPARAM_INFO
	.align		4
.L_105:
        /*0018*/ 	.byte	0x04, 0x17
        /*001a*/ 	.short	(.L_107 - .L_106)
.L_106:
        /*001c*/ 	.word	0x00000000
        /*0020*/ 	.short	0x0002
        /*0022*/ 	.short	0x0010
        /*0024*/ 	.byte	0x00, 0xf0, 0x11, 0x00


	//----- nvinfo : EIATTR_KPARAM_INFO
	.align		4
.L_107:
        /*0028*/ 	.byte	0x04, 0x17
        /*002a*/ 	.short	(.L_109 - .L_108)
.L_108:
        /*002c*/ 	.word	0x00000000
        /*0030*/ 	.short	0x0001
        /*0032*/ 	.short	0x0008
        /*0034*/ 	.byte	0x00, 0xf5, 0x21, 0x00


	//----- nvinfo : EIATTR_KPARAM_INFO
	.align		4
.L_109:
        /*0038*/ 	.byte	0x04, 0x17
        /*003a*/ 	.short	(.L_111 - .L_110)
.L_110:
        /*003c*/ 	.word	0x00000000
        /*0040*/ 	.short	0x0000
        /*0042*/ 	.short	0x0000
        /*0044*/ 	.byte	0x00, 0xf5, 0x21, 0x00


	//----- nvinfo : EIATTR_SPARSE_MMA_MASK
	.align		4
.L_111:
        /*0048*/ 	.byte	0x03, 0x50
        /*004a*/ 	.short	0x0000


	//----- nvinfo : EIATTR_MAXREG_COUNT
	.align		4
        /*004c*/ 	.byte	0x03, 0x1b
        /*004e*/ 	.short	0x00ff


	//----- nvinfo : EIATTR_MERCURY_ISA_VERSION
	.align		4
        /*0050*/ 	.byte	0x03, 0x5f
        /*0052*/ 	.short	0x0101


	//----- nvinfo : EIATTR_VRC_CTA_INIT_COUNT
	.align		4
        /*0054*/ 	.byte	0x02, 0x4a
	.zero		1
	.zero		1


	//----- nvinfo : EIATTR_EXIT_INSTR_OFFSETS
	.align		4
        /*0058*/ 	.byte	0x04, 0x1c
        /*005a*/ 	.short	(.L_113 - .L_112)


	//   ....[0]....
.L_112:
        /*005c*/ 	.word	0x00000620


	//   ....[1]....
        /*0060*/ 	.word	0x00000680


	//   ....[2]....
        /*0064*/ 	.word	0x00000720


	//----- nvinfo : EIATTR_CRS_STACK_SIZE
	.align		4
.L_113:
        /*0068*/ 	.byte	0x04, 0x1e
        /*006a*/ 	.short	(.L_115 - .L_114)
.L_114:
        /*006c*/ 	.word	0x00000000


	//----- nvinfo : EIATTR_CBANK_PARAM_SIZE
	.align		4
.L_115:
        /*0070*/ 	.byte	0x03, 0x19
        /*0072*/ 	.short	0x0018


	//----- nvinfo : EIATTR_PARAM_CBANK
	.align		4
        /*0074*/ 	.byte	0x04, 0x0a
        /*0076*/ 	.short	(.L_117 - .L_116)
	.align		4
.L_116:
        /*0078*/ 	.word	index@(.nv.constant0._Z17kernel_median_3x3PhS_ii)
        /*007c*/ 	.short	0x0380
        /*007e*/ 	.short	0x0018


	//----- nvinfo : EIATTR_SW_WAR
	.align		4
.L_117:
        /*0080*/ 	.byte	0x04, 0x36
        /*0082*/ 	.short	(.L_119 - .L_118)
.L_118:
        /*0084*/ 	.word	0x00000008
.L_119:


//--------------------- .nv.info._Z22kernel_blur_5x5_sharedPhS_ii --------------------------
	.section	.nv.info._Z22kernel_blur_5x5_sharedPhS_ii,"",@"SHT_CUDA_INFO"
	.sectionflags	@""
	.align	4


	//----- nvinfo : EIATTR_CUDA_API_VERSION
	.align		4
        /*0000*/ 	.byte	0x04, 0x37
        /*0002*/ 	.short	(.L_121 - .L_120)
.L_120:
        /*0004*/ 	.word	0x00000082


	//----- nvinfo : EIATTR_KPARAM_INFO
	.align		4
.L_121:
        /*0008*/ 	.byte	0x04, 0x17
        /*000a*/ 	.short	(.L_123 - .L_122)
.L_122:
        /*000c*/ 	.word	0x00000000
        /*0010*/ 	.short	0x0003
        /*0012*/ 	.short	0x0014
        /*0014*/ 	.byte	0x00, 0xf0, 0x11, 0x00


	//----- nvinfo : EIATTR_KPARAM_INFO
	.align		4
.L_123:
        /*0018*/ 	.byte	0x04, 0x17
        /*001a*/ 	.short	(.L_125 - .L_124)
.L_124:
        /*001c*/ 	.word	0x00000000
        /*0020*/ 	.short	0x0002
        /*0022*/ 	.short	0x0010
        /*0024*/ 	.byte	0x00, 0xf0, 0x11, 0x00


	//----- nvinfo : EIATTR_KPARAM_INFO
	.align		4
.L_125:
        /*0028*/ 	.byte	0x04, 0x17
        /*002a*/ 	.short	(.L_127 - .L_126)
.L_126:
        /*002c*/ 	.word	0x00000000
        /*0030*/ 	.short	0x0001
        /*0032*/ 	.short	0x0008
        /*0034*/ 	.byte	0x00, 0xf5, 0x21, 0x00


	//----- nvinfo : EIATTR_KPARAM_INFO
	.align		4
.L_127:
        /*0038*/ 	.byte	0x04, 0x17
        /*003a*/ 	.short	(.L_129 - .L_128)
.L_128:
        /*003c*/ 	.word	0x00000000
        /*0040*/ 	.short	0x0000
        /*0042*/ 	.short	0x0000
        /*0044*/ 	.byte	0x00, 0xf5, 0x21, 0x00


	//----- nvinfo : EIATTR_SPARSE_MMA_MASK
	.align		4
.L_129:
        /*0048*/ 	.byte	0x03, 0x50
        /*004a*/ 	.short	0x0000


	//----- nvinfo : EIATTR_MAXREG_COUNT
	.align		4
        /*004c*/ 	.byte	0x03, 0x1b
        /*004e*/ 	.short	0x00ff


	//----- nvinfo : EIATTR_NUM_BARRIERS
	.align		4
        /*0050*/ 	.byte	0x02, 0x4c
        /*0052*/ 	.byte	0x01
	.zero		1


	//----- nvinfo : EIATTR_MERCURY_ISA_VERSION
	.align		4
        /*0054*/ 	.byte	0x03, 0x5f
        /*0056*/ 	.short	0x0101


	//----- nvinfo : EIATTR_VRC_CTA_INIT_COUNT
	.align		4
        /*0058*/ 	.byte	0x02, 0x4a
	.zero		1
	.zero		1


	//----- nvinfo : EIATTR_EXIT_INSTR_OFFSETS
	.align		4
        /*005c*/ 	.byte	0x04, 0x1c
        /*005e*/ 	.short	(.L_131 - .L_130)


	//   ....[0]....
.L_130:
        /*0060*/ 	.word	0x000008e0


	//   ....[1]....
        /*0064*/ 	.word	0x00000910


	//   ....[2]....
        /*0068*/ 	.word	0x00000970


	//----- nvinfo : EIATTR_CRS_STACK_SIZE
	.align		4
.L_131:
        /*006c*/ 	.byte	0x04, 0x1e
        /*006e*/ 	.short	(.L_133 - .L_132)
.L_132:
        /*0070*/ 	.word	0x00000000


	//----- nvinfo : EIATTR_CBANK_PARAM_SIZE
	.align		4
.L_133:
        /*0074*/ 	.byte	0x03, 0x19
        /*0076*/ 	.short	0x0018


	//----- nvinfo : EIATTR_PARAM_CBANK
	.align		4
        /*0078*/ 	.byte	0x04, 0x0a
        /*007a*/ 	.short	(.L_135 - .L_134)
	.align		4
.L_134:
        /*007c*/ 	.word	index@(.nv.constant0._Z22kernel_blur_5x5_sharedPhS_ii)
        /*0080*/ 	.short	0x0380
        /*0082*/ 	.short	0x0018


	//----- nvinfo : EIATTR_SW_WAR
	.align		4
.L_135:
        /*0084*/ 	.byte	0x04, 0x36
        /*0086*/ 	.short	(.L_137 - .L_136)
.L_136:
        /*0088*/ 	.word	0x00000008
.L_137:


//--------------------- .nv.info._Z22kernel_blur_3x3_sharedPhS_ii --------------------------
	.section	.nv.info._Z22kernel_blur_3x3_sharedPhS_ii,"",@"SHT_CUDA_INFO"
	.sectionflags	@""
	.align	4


	//----- nvinfo : EIATTR_CUDA_API_VERSION
	.align		4
        /*0000*/ 	.byte	0x04, 0x37
        /*0002*/ 	.short	(.L_139 - .L_138)
.L_138:
        /*0004*/ 	.word	0x00000082


	//----- nvinfo : EIATTR_KPARAM_INFO
	.align		4
.L_139:
        /*0008*/ 	.byte	0x04, 0x17
        /*000a*/ 	.short	(.L_141 - .L_140)
.L_140:
        /*000c*/ 	.word	0x00000000
        /*0010*/ 	.short	0x0003
        /*0012*/ 	.short	0x0014
        /*0014*/ 	.byte	0x00, 0xf0, 0x11, 0x00


	//----- nvinfo : EIATTR_KPARAM_INFO
	.align		4
.L_141:
        /*0018*/ 	.byte	0x04, 0x17
        /*001a*/ 	.short	(.L_143 - .L_142)
.L_142:
        /*001c*/ 	.word	0x00000000
        /*0020*/ 	.short	0x0002
        /*0022*/ 	.short	0x0010
        /*0024*/ 	.byte	0x00, 0xf0, 0x11, 0x00


	//----- nvinfo : EIATTR_KPARAM_INFO
	.align		4
.L_143:
        /*0028*/ 	.byte	0x04, 0x17
        /*002a*/ 	.short	(.L_145 - .L_144)
.L_144:
        /*002c*/ 	.word	0x00000000
        /*0030*/ 	.short	0x0001
        /*0032*/ 	.short	0x0008
        /*0034*/ 	.byte	0x00, 0xf5, 0x21, 0x00


	//----- nvinfo : EIATTR_KPARAM_INFO
	.align		4
.L_145:
        /*0038*/ 	.byte	0x04, 0x17
        /*003a*/ 	.short	(.L_147 - .L_146)
.L_146:
        /*003c*/ 	.word	0x00000000
        /*0040*/ 	.short	0x0000
        /*0042*/ 	.short	0x0000
        /*0044*/ 	.byte	0x00, 0xf5, 0x21, 0x00


	//----- nvinfo : EIATTR_SPARSE_MMA_MASK
	.align		4
.L_147:
        /*0048*/ 	.byte	0x03, 0x50
        /*004a*/ 	.short	0x0000


	//----- nvinfo : EIATTR_MAXREG_COUNT
	.align		4
        /*004c*/ 	.byte	0x03, 0x1b
        /*004e*/ 	.short	0x00ff


	//----- nvinfo : EIATTR_NUM_BARRIERS
	.align		4
        /*0050*/ 	.byte	0x02, 0x4c
        /*0052*/ 	.byte	0x01
	.zero		1


	//----- nvinfo : EIATTR_MERCURY_ISA_VERSION
	.align		4
        /*0054*/ 	.byte	0x03, 0x5f
        /*0056*/ 	.short	0x0101


	//----- nvinfo : EIATTR_VRC_CTA_INIT_COUNT
	.align		4
        /*0058*/ 	.byte	0x02, 0x4a
	.zero		1
	.zero		1


	//----- nvinfo : EIATTR_EXIT_INSTR_OFFSETS
	.align		4
        /*005c*/ 	.byte	0x04, 0x1c
        /*005e*/ 	.short	(.L_149 - .L_148)


	//   ....[0]....
.L_148:
        /*0060*/ 	.word	0x00000590


	//   ....[1]....
        /*0064*/ 	.word	0x000005c0


	//   ....[2]....
        /*0068*/ 	.word	0x00000620


	//----- nvinfo : EIATTR_CRS_STACK_SIZE
	.align		4
.L_149:
        /*006c*/ 	.byte	0x04, 0x1e
        /*006e*/ 	.short	(.L_151 - .L_150)
.L_150:
        /*0070*/ 	.word	0x00000000


	//----- nvinfo : EIATTR_CBANK_PARAM_SIZE
	.align		4
.L_151:
        /*0074*/ 	.byte	0x03, 0x19
        /*0076*/ 	.short	0x0018


	//----- nvinfo : EIATTR_PARAM_CBANK
	.align		4
        /*0078*/ 	.byte	0x04, 0x0a
        /*007a*/ 	.short	(.L_153 - .L_152)
	.align		4
.L_152:
        /*007c*/ 	.word	index@(.nv.constant0._Z22kernel_blur_3x3_sharedPhS_ii)
        /*0080*/ 	.short	0x0380
        /*0082*/ 	.short	0x0018


	//----- nvinfo : EIATTR_SW_WAR
	.align		4
.L_153:
        /*0084*/ 	.byte	0x04, 0x36
        /*0086*/ 	.short	(.L_155 - .L_154)
.L_154:
        /*0088*/ 	.word	0x00000008
.L_155:


//--------------------- .nv.info._Z15kernel_blur_5x5PhS_ii --------------------------
	.section	.nv.info._Z15kernel_blur_5x5PhS_ii,"",@"SHT_CUDA_INFO"
	.sectionflags	@""
	.align	4


	//----- nvinfo : EIATTR_CUDA_API_VERSION
	.align		4
        /*0000*/ 	.byte	0x04, 0x37
        /*0002*/ 	.short	(.L_157 - .L_156)
.L_156:
        /*0004*/ 	.word	0x00000082


	//----- nvinfo : EIATTR_KPARAM_INFO
	.align		4
.L_157:
        /*0008*/ 	.byte	0x04, 0x17
        /*000a*/ 	.short	(.L_159 - .L_158)
.L_158:
        /*000c*/ 	.word	0x00000000
        /*0010*/ 	.short	0x0003
        /*0012*/ 	.short	0x0014
        /*0014*/ 	.byte	0x00, 0xf0, 0x11, 0x00


	//----- nvinfo : EIATTR_KPARAM_INFO
	.align		4
.L_159:
        /*0018*/ 	.byte	0x04, 0x17
        /*001a*/ 	.short	(.L_161 - .L_160)
.L_160:
        /*001c*/ 	.word	0x00000000
        /*0020*/ 	.short	0x0002
        /*0022*/ 	.short	0x0010
        /*0024*/ 	.byte	0x00, 0xf0, 0x11, 0x00


	//----- nvinfo : EIATTR_KPARAM_INFO
	.align		4
.L_161:
        /*0028*/ 	.byte	0x04, 0x17
        /*002a*/ 	.short	(.L_163 - .L_162)
.L_162:
        /*002c*/ 	.word	0x00000000
        /*0030*/ 	.short	0x0001
        /*0032*/ 	.short	0x0008
        /*0034*/ 	.byte	0x00, 0xf5, 0x21, 0x00


	//----- nvinfo : EIATTR_KPARAM_INFO
	.align		4
.L_163:
        /*0038*/ 	.byte	0x04, 0x17
        /*003a*/ 	.short	(.L_165 - .L_164)
.L_164:
        /*003c*/ 	.word	0x00000000
        /*0040*/ 	.short	0x0000
        /*0042*/ 	.short	0x0000
        /*0044*/ 	.byte	0x00, 0xf5, 0x21, 0x00


	//----- nvinfo : EIATTR_SPARSE_MMA_MASK
	.align		4
.L_165:
        /*0048*/ 	.byte	0x03, 0x50
        /*004a*/ 	.short	0x0000


	//----- nvinfo : EIATTR_MAXREG_COUNT
	.align		4
        /*004c*/ 	.byte	0x03, 0x1b
        /*004e*/ 	.short	0x00ff


	//----- nvinfo : EIATTR_MERCURY_ISA_VERSION
	.align		4
        /*0050*/ 	.byte	0x03, 0x5f
        /*0052*/ 	.short	0x0101


	//----- nvinfo : EIATTR_VRC_CTA_INIT_COUNT
	.align		4
        /*0054*/ 	.byte	0x02, 0x4a
	.zero		1
	.zero		1


	//----- nvinfo : EIATTR_EXIT_INSTR_OFFSETS
	.align		4
        /*0058*/ 	.byte	0x04, 0x1c
        /*005a*/ 	.short	(.L_167 - .L_166)


	//   ....[0]....
.L_166:
        /*005c*/ 	.word	0x00000540


	//   ....[1]....
        /*0060*/ 	.word	0x00000580


	//   ....[2]....
        /*0064*/ 	.word	0x00000620


	//----- nvinfo : EIATTR_CRS_STACK_SIZE
	.align		4
.L_167:
        /*0068*/ 	.byte	0x04, 0x1e
        /*006a*/ 	.short	(.L_169 - .L_168)
.L_168:
        /*006c*/ 	.word	0x00000000


	//----- nvinfo : EIATTR_CBANK_PARAM_SIZE
	.align		4
.L_169:
        /*0070*/ 	.byte	0x03, 0x19
        /*0072*/ 	.short	0x0018


	//----- nvinfo : EIATTR_PARAM_CBANK
	.align		4
        /*0074*/ 	.byte	0x04, 0x0a
        /*0076*/ 	.short	(.L_171 - .L_170)
	.align		4
.L_170:
        /*0078*/ 	.word	index@(.nv.constant0._Z15kernel_blur_5x5PhS_ii)
        /*007c*/ 	.short	0x0380
        /*007e*/ 	.short	0x0018


	//----- nvinfo : EIATTR_SW_WAR
	.align		4
.L_171:
        /*0080*/ 	.byte	0x04, 0x36
        /*0082*/ 	.short	(.L_173 - .L_172)
.L_172:
        /*0084*/ 	.word	0x00000008
.L_173:


//--------------------- .nv.info._Z15kernel_blur_3x3PhS_ii --------------------------
	.section	.nv.info._Z15kernel_blur_3x3PhS_ii,"",@"SHT_CUDA_INFO"
	.sectionflags	@""
	.align	4


	//----- nvinfo : EIATTR_CUDA_API_VERSION
	.align		4
        /*0000*/ 	.byte	0x04, 0x37
        /*0002*/ 	.short	(.L_175 - .L_174)
.L_174:
        /*0004*/ 	.word	0x00000082


	//----- nvinfo : EIATTR_KPARAM_INFO
	.align		4
.L_175:
        /*0008*/ 	.byte	0x04, 0x17
        /*000a*/ 	.short	(.L_177 - .L_176)
.L_176:
        /*000c*/ 	.word	0x00000000
        /*0010*/ 	.short	0x0003
        /*0012*/ 	.short	0x0014
        /*0014*/ 	.byte	0x00, 0xf0, 0x11, 0x00


	//----- nvinfo : EIATTR_KPARAM_INFO
	.align		4
.L_177:
        /*0018*/ 	.byte	0x04, 0x17
        /*001a*/ 	.short	(.L_179 - .L_178)
.L_178:
        /*001c*/ 	.word	0x00000000
        /*0020*/ 	.short	0x0002
        /*0022*/ 	.short	0x0010
        /*0024*/ 	.byte	0x00, 0xf0, 0x11, 0x00


	//----- nvinfo : EIATTR_KPARAM_INFO
	.align		4
.L_179:
        /*0028*/ 	.byte	0x04, 0x17
        /*002a*/ 	.short	(.L_181 - .L_180)
.L_180:
        /*002c*/ 	.word	0x00000000
        /*0030*/ 	.short	0x0001
        /*0032*/ 	.short	0x0008
        /*0034*/ 	.byte	0x00, 0xf5, 0x21, 0x00


	//----- nvinfo : EIATTR_KPARAM_INFO
	.align		4
.L_181:
        /*0038*/ 	.byte	0x04, 0x17
        /*003a*/ 	.short	(.L_183 - .L_182)
.L_182:
        /*003c*/ 	.word	0x00000000
        /*0040*/ 	.short	0x0000
        /*0042*/ 	.short	0x0000
        /*0044*/ 	.byte	0x00, 0xf5, 0x21, 0x00


	//----- nvinfo : EIATTR_SPARSE_MMA_MASK
	.align		4
.L_183:
        /*0048*/ 	.byte	0x03, 0x50
        /*004a*/ 	.short	0x0000


	//----- nvinfo : EIATTR_MAXREG_COUNT
	.align		4
        /*004c*/ 	.byte	0x03, 0x1b
        /*004e*/ 	.short	0x00ff


	//----- nvinfo : EIATTR_MERCURY_ISA_VERSION
	.align		4
        /*0050*/ 	.byte	0x03, 0x5f
        /*0052*/ 	.short	0x0101


	//----- nvinfo : EIATTR_VRC_CTA_INIT_COUNT
	.align		4
        /*0054*/ 	.byte	0x02, 0x4a
	.zero		1
	.zero		1


	//----- nvinfo : EIATTR_EXIT_INSTR_OFFSETS
	.align		4
        /*0058*/ 	.byte	0x04, 0x1c
        /*005a*/ 	.short	(.L_185 - .L_184)


	//   ....[0]....
.L_184:
        /*005c*/ 	.word	0x00000300


	//   ....[1]....
        /*0060*/ 	.word	0x00000340


	//   ....[2]....
        /*0064*/ 	.word	0x000003e0


	//----- nvinfo : EIATTR_CRS_STACK_SIZE
	.align		4
.L_185:
        /*0068*/ 	.byte	0x04, 0x1e
        /*006a*/ 	.short	(.L_187 - .L_186)
.L_186:
        /*006c*/ 	.word	0x00000000


	//----- nvinfo : EIATTR_CBANK_PARAM_SIZE
	.align		4
.L_187:
        /*0070*/ 	.byte	0x03, 0x19
        /*0072*/ 	.short	0x0018


	//----- nvinfo : EIATTR_PARAM_CBANK
	.align		4
        /*0074*/ 	.byte	0x04, 0x0a
        /*0076*/ 	.short	(.L_189 - .L_188)
	.align		4
.L_188:
        /*0078*/ 	.word	index@(.nv.constant0._Z15kernel_blur_3x3PhS_ii)
        /*007c*/ 	.short	0x0380
        /*007e*/ 	.short	0x0018


	//----- nvinfo : EIATTR_SW_WAR
	.align		4
.L_189:
        /*0080*/ 	.byte	0x04, 0x36
        /*0082*/ 	.short	(.L_191 - .L_190)
.L_190:
        /*0084*/ 	.word	0x00000008
.L_191:


//--------------------- .nv.callgraph             --------------------------
	.section	.nv.callgraph,"",@"SHT_CUDA_CALLGRAPH"
	.align	4
	.sectionentsize	8
	.align		4
        /*0000*/ 	.word	0x00000000
	.align		4
        /*0004*/ 	.word	0xffffffff
	.align		4
        /*0008*/ 	.word	0x00000000
	.align		4
        /*000c*/ 	.word	0xfffffffe
	.align		4
        /*0010*/ 	.word	0x00000000
	.align		4
        /*0014*/ 	.word	0xfffffffd
	.align		4
        /*0018*/ 	.word	0x00000000
	.align		4
        /*001c*/ 	.word	0xfffffffc


//--------------------- .text._Z24kernel_median_5x5_sharedPhS_ii --------------------------
	.section	.text._Z24kernel_median_5x5_sharedPhS_ii,"ax",@progbits
	.align	128
        .global         _Z24kernel_median_5x5_sharedPhS_ii
        .type           _Z24kernel_median_5x5_sharedPhS_ii,@function
        .size           _Z24kernel_median_5x5_sharedPhS_ii,(.L_x_30 - _Z24kernel_median_5x5_sharedPhS_ii)
        .other          _Z24kernel_median_5x5_sharedPhS_ii,@"STO_CUDA_ENTRY STV_DEFAULT"
_Z24kernel_median_5x5_sharedPhS_ii:
.text._Z24kernel_median_5x5_sharedPhS_ii:
[----:B------:R-:W0:Y:S01]  /*0000*/  LDC R1, c[0x0][0x37c] ;  /* 0x0000df00ff017b82 */ /* 0x000e220000000800 */
[----:B------:R-:W1:Y:S01]  /*0010*/  S2R R5, SR_CTAID.Y ;  /* 0x0000000000057919 */ /* 0x000e620000002600 */
[----:B------:R-:W1:Y:S06]  /*0020*/  LDCU UR4, c[0x0][0x364] ;  /* 0x00006c80ff0477ac */ /* 0x000e6c0008000800 */
[----:B------:R-:W2:Y:S01]  /*0030*/  LDC.64 R2, c[0x0][0x390] ;  /* 0x0000e400ff027b82 */ /* 0x000ea20000000a00 */
[----:B0-----:R-:W-:Y:S01]  /*0040*/  VIADD R1, R1, 0xffffffe0 ;  /* 0xffffffe001017836 */ /* 0x001fe20000000000 */
[----:B------:R-:W1:Y:S01]  /*0050*/  S2R R0, SR_TID.Y ;  /* 0x0000000000007919 */ /* 0x000e620000002200 */
[----:B------:R-:W0:Y:S01]  /*0060*/  LDCU UR12, c[0x0][0x360] ;  /* 0x00006c00ff0c77ac */ /* 0x000e220008000800 */
[----:B------:R-:W0:Y:S01]  /*0070*/  S2R R4, SR_CTAID.X ;  /* 0x0000000000047919 */ /* 0x000e220000002500 */
[----:B------:R-:W3:Y:S01]  /*0080*/  LDCU.64 UR6, c[0x0][0x380] ;  /* 0x00007000ff0677ac */ /* 0x000ee20008000a00 */
[----:B------:R-:W0:Y:S01]  /*0090*/  S2R R19, SR_TID.X ;  /* 0x0000000000137919 */ /* 0x000e220000002100 */
[----:B------:R-:W4:Y:S01]  /*00a0*/  LDCU.64 UR10, c[0x0][0x358] ;  /* 0x00006b00ff0a77ac */ /* 0x000f220008000a00 */
[----:B--2---:R-:W-:-:S02]  /*00b0*/  VIADD R23, R3, 0xfffffffe ;  /* 0xfffffffe03177836 */ /* 0x004fc40000000000 */
[----:B------:R-:W-:Y:S02]  /*00c0*/  VIADD R16, R2, 0xfffffffe ;  /* 0xfffffffe02107836 */ /* 0x000fe40000000000 */
[----:B-1----:R-:W-:Y:S01]  /*00d0*/  IMAD R14, R5, UR4, R0 ;  /* 0x00000004050e7c24 */ /* 0x002fe2000f8e0200 */
[----:B------:R-:W-:-:S04]  /*00e0*/  UIADD3 UR4, UPT, UPT, UR4, -0x1, URZ ;  /* 0xffffffff04047890 */ /* 0x000fc8000fffe0ff */
[C---:B------:R-:W-:Y:S02]  /*00f0*/  ISETP.GE.U32.AND P0, PT, R14.reuse, 0x2, PT ;  /* 0x000000020e00780c */ /* 0x040fe40003f06070 */
[----:B------:R-:W-:Y:S01]  /*0100*/  ISETP.GE.AND P5, PT, R14, R3, PT ;  /* 0x000000030e00720c */ /* 0x000fe20003fa6270 */
[----:B0-----:R-:W-:Y:S01]  /*0110*/  IMAD R21, R4, UR12, R19 ;  /* 0x0000000c04157c24 */ /* 0x001fe2000f8e0213 */
[----:B------:R-:W-:-:S03]  /*0120*/  ISETP.NE.OR P0, PT, R0, RZ, !P0 ;  /* 0x000000ff0000720c */ /* 0x000fc60004705670 */
[C---:B------:R-:W-:Y:S01]  /*0130*/  IMAD R15, R14.reuse, R2, R21 ;  /* 0x000000020e0f7224 */ /* 0x040fe200078e0215 */
[CC--:B------:R-:W-:Y:S02]  /*0140*/  ISETP.GE.OR P0, PT, R14.reuse, R23.reuse, P0 ;  /* 0x000000170e00720c */ /* 0x0c0fe40000706670 */
[C---:B------:R-:W-:Y:S02]  /*0150*/  ISETP.GE.OR P3, PT, R21.reuse, R16, P5 ;  /* 0x000000101500720c */ /* 0x040fe40002f66670 */
[CC--:B------:R-:W-:Y:S02]  /*0160*/  ISETP.GE.OR P1, PT, R21.reuse, R2.reuse, P0 ;  /* 0x000000021500720c */ /* 0x0c0fe40000726670 */
[C---:B------:R-:W-:Y:S02]  /*0170*/  ISETP.GE.AND P0, PT, R21.reuse, R2, PT ;  /* 0x000000021500720c */ /* 0x040fe40003f06270 */
[----:B------:R-:W-:Y:S02]  /*0180*/  ISETP.GE.AND P4, PT, R21, 0x2, PT ;  /* 0x000000021500780c */ /* 0x000fe40003f86270 */
[----:B------:R-:W-:-:S02]  /*0190*/  ISETP.GE.OR P2, PT, R14, R23, P0 ;  /* 0x000000170e00720c */ /* 0x000fc40000746670 */
[----:B------:R-:W-:Y:S02]  /*01a0*/  SHF.R.S32.HI R17, RZ, 0x1f, R15 ;  /* 0x0000001fff117819 */ /* 0x000fe4000001140f */
[----:B------:R-:W-:Y:S01]  /*01b0*/  ISETP.NE.OR P2, PT, R0, UR4, P2 ;  /* 0x0000000400007c0c */ /* 0x000fe20009745670 */
[----:B------:R-:W-:Y:S01]  /*01c0*/  UIADD3 UR4, UPT, UPT, UR12, -0x1, URZ ;  /* 0xffffffff0c047890 */ /* 0x000fe2000fffe0ff */
[----:B------:R-:W-:Y:S01]  /*01d0*/  ISETP.NE.OR P4, PT, R19, RZ, !P4 ;  /* 0x000000ff1300720c */ /* 0x000fe20006785670 */
[----:B------:R-:W-:Y:S01]  /*01e0*/  @!P1 VIADD R4, R14, 0xfffffffe ;  /* 0xfffffffe0e049836 */ /* 0x000fe20000000000 */
[C---:B------:R-:W-:Y:S02]  /*01f0*/  ISETP.GE.OR P5, PT, R21.reuse, R2, P5 ;  /* 0x000000021500720c */ /* 0x040fe40002fa6670 */
[----:B------:R-:W-:Y:S01]  /*0200*/  ISETP.GE.OR P4, PT, R21, R16, P4 ;  /* 0x000000101500720c */ /* 0x000fe20002786670 */
[----:B------:R-:W-:Y:S01]  /*0210*/  @!P1 IMAD R4, R4, R2, R21 ;  /* 0x0000000204049224 */ /* 0x000fe200078e0215 */
[----:B------:R-:W-:-:S04]  /*0220*/  ISETP.NE.OR P3, PT, R19, UR4, P3 ;  /* 0x0000000413007c0c */ /* 0x000fc80009f65670 */
[----:B---3--:R-:W-:Y:S01]  /*0230*/  @!P1 IADD3 R24, P6, PT, R4, UR6, RZ ;  /* 0x0000000604189c10 */ /* 0x008fe2000ffde0ff */
[----:B------:R-:W-:-:S03]  /*0240*/  @!P2 IMAD R8, R14, R2, R2 ;  /* 0x000000020e08a224 */ /* 0x000fc600078e0202 */
[----:B------:R-:W-:Y:S01]  /*0250*/  @!P1 LEA.HI.X.SX32 R25, R4, UR7, 0x1, P6 ;  /* 0x0000000704199c11 */ /* 0x000fe2000b0f0eff */
[----:B------:R-:W-:Y:S01]  /*0260*/  @!P2 IMAD.IADD R8, R21, 0x1, R8 ;  /* 0x000000011508a824 */ /* 0x000fe200078e0208 */
[----:B------:R-:W-:Y:S02]  /*0270*/  @!P1 IADD3 R4, P6, PT, R24, R2, RZ ;  /* 0x0000000218049210 */ /* 0x000fe40007fde0ff */
[----:B------:R-:W-:Y:S01]  /*0280*/  ISETP.GE.OR P4, PT, R14, R3, P4 ;  /* 0x000000030e00720c */ /* 0x000fe20002786670 */
[C---:B------:R-:W-:Y:S01]  /*0290*/  @!P3 VIADD R13, R15.reuse, 0x1 ;  /* 0x000000010f0db836 */ /* 0x040fe20000000000 */
[----:B------:R-:W-:Y:S01]  /*02a0*/  @!P1 LEA.HI.X.SX32 R5, R2, R25, 0x1, P6 ;  /* 0x0000001902059211 */ /* 0x000fe200030f0eff */
[----:B----4-:R-:W2:Y:S01]  /*02b0*/  @!P1 LDG.E.U8 R24, desc[UR10][R24.64] ;  /* 0x0000000a18189981 */ /* 0x010ea2000c1e1100 */
[----:B------:R-:W-:-:S03]  /*02c0*/  IADD3 R6, P6, PT, R15, UR6, RZ ;  /* 0x000000060f067c10 */ /* 0x000fc6000ffde0ff */
[----:B------:R-:W3:Y:S01]  /*02d0*/  @!P1 LDG.E.U8 R4, desc[UR10][R4.64] ;  /* 0x0000000a04049981 */ /* 0x000ee2000c1e1100 */
[----:B------:R-:W-:Y:S02]  /*02e0*/  IADD3.X R7, PT, PT, R17, UR7, RZ, P6, !PT ;  /* 0x0000000711077c10 */ /* 0x000fe4000b7fe4ff */
[----:B------:R-:W-:-:S03]  /*02f0*/  @!P2 IADD3 R10, P6, PT, R8, UR6, RZ ;  /* 0x00000006080aac10 */ /* 0x000fc6000ffde0ff */
[----:B------:R-:W4:Y:S01]  /*0300*/  @!P4 LDG.E.U8 R29, desc[UR10][R6.64+-0x2] ;  /* 0xfffffe0a061dc981 */ /* 0x000f22000c1e1100 */
[----:B------:R-:W-:Y:S02]  /*0310*/  @!P2 LEA.HI.X.SX32 R11, R8, UR7, 0x1, P6 ;  /* 0x00000007080bac11 */ /* 0x000fe4000b0f0eff */
[----:B------:R-:W-:Y:S01]  /*0320*/  @!P2 IADD3 R8, P6, PT, R10, R2, RZ ;  /* 0x000000020a08a210 */ /* 0x000fe20007fde0ff */
[----:B------:R-:W5:Y:S03]  /*0330*/  @!P4 LDG.E.U8 R25, desc[UR10][R6.64+-0x1] ;  /* 0xffffff0a0619c981 */ /* 0x000f66000c1e1100 */
[----:B------:R-:W-:Y:S01]  /*0340*/  @!P2 LEA.HI.X.SX32 R9, R2, R11, 0x1, P6 ;  /* 0x0000000b0209a211 */ /* 0x000fe200030f0eff */
[----:B------:R0:W4:Y:S01]  /*0350*/  @!P2 LDG.E.U8 R10, desc[UR10][R10.64] ;  /* 0x0000000a0a0aa981 */ /* 0x000122000c1e1100 */
[----:B------:R-:W-:-:S03]  /*0360*/  @!P3 IADD3 R12, P6, PT, R13, UR6, RZ ;  /* 0x000000060d0cbc10 */ /* 0x000fc6000ffde0ff */
[----:B------:R-:W2:Y:S01]  /*0370*/  @!P5 LDG.E.U8 R2, desc[UR10][R6.64] ;  /* 0x0000000a0602d981 */ /* 0x000ea2000c1e1100 */
[----:B------:R-:W-:-:S03]  /*0380*/  @!P3 LEA.HI.X.SX32 R13, R13, UR7, 0x1, P6 ;  /* 0x000000070d0dbc11 */ /* 0x000fc6000b0f0eff */
[----:B------:R1:W5:Y:S04]  /*0390*/  @!P2 LDG.E.U8 R27, desc[UR10][R8.64] ;  /* 0x0000000a081ba981 */ /* 0x000368000c1e1100 */
[----:B------:R-:W5:Y:S04]  /*03a0*/  @!P3 LDG.E.U8 R20, desc[UR10][R12.64] ;  /* 0x0000000a0c14b981 */ /* 0x000f68000c1e1100 */
[----:B------:R-:W5:Y:S01]  /*03b0*/  @!P3 LDG.E.U8 R22, desc[UR10][R12.64+0x1] ;  /* 0x0000010a0c16b981 */ /* 0x000f62000c1e1100 */
[----:B------:R-:W1:Y:S01]  /*03c0*/  S2UR UR5, SR_CgaCtaId ;  /* 0x00000000000579c3 */ /* 0x000e620000008800 */
[----:B------:R-:W-:Y:S01]  /*03d0*/  UIADD3 UR6, UPT, UPT, UR12, 0x4, URZ ;  /* 0x000000040c067890 */ /* 0x000fe2000fffe0ff */
[----:B------:R-:W-:Y:S01]  /*03e0*/  ISETP.GE.AND P6, PT, R14, R23, PT ;  /* 0x000000170e00720c */ /* 0x000fe20003fc6270 */
[----:B0-----:R-:W-:Y:S01]  /*03f0*/  VIADD R11, R0, 0x2 ;  /* 0x00000002000b7836 */ /* 0x001fe20000000000 */
[----:B------:R-:W-:-:S02]  /*0400*/  UMOV UR4, 0x400 ;  /* 0x0000040000047882 */ /* 0x000fc40000000000 */
[----:B------:R-:W-:Y:S01]  /*0410*/  ISETP.LT.OR P6, PT, R21, 0x2, P6 ;  /* 0x000000021500780c */ /* 0x000fe200037c1670 */
[----:B------:R-:W-:Y:S02]  /*0420*/  IMAD R18, R11, UR6, RZ ;  /* 0x000000060b127c24 */ /* 0x000fe4000f8e02ff */
[----:B-1----:R-:W-:Y:S01]  /*0430*/  @!P2 VIADD R8, R0, 0x3 ;  /* 0x000000030008a836 */ /* 0x002fe20000000000 */
[----:B------:R-:W-:-:S03]  /*0440*/  ISETP.LT.U32.OR P6, PT, R14, 0x2, P6 ;  /* 0x000000020e00780c */ /* 0x000fc600037c1470 */
[----:B------:R-:W-:Y:S01]  /*0450*/  @!P2 IMAD R9, R8, UR6, R19 ;  /* 0x000000060809ac24 */ /* 0x000fe2000f8e0213 */
[----:B------:R-:W-:Y:S01]  /*0460*/  ISETP.GE.OR P6, PT, R21, R16, P6 ;  /* 0x000000101500720c */ /* 0x000fe200037c6670 */
[----:B------:R-:W-:-:S06]  /*0470*/  ULEA UR5, UR5, UR4, 0x18 ;  /* 0x0000000405057291 */ /* 0x000fcc000f8ec0ff */
[----:B------:R-:W-:Y:S01]  /*0480*/  IADD3 R5, PT, PT, R18, UR5, R19 ;  /* 0x0000000512057c10 */ /* 0x000fe2000fffe013 */
[----:B------:R-:W-:Y:S02]  /*0490*/  @!P1 VIADD R7, R19, UR5 ;  /* 0x0000000513079c36 */ /* 0x000fe40008000000 */
[----:B------:R-:W-:Y:S02]  /*04a0*/  @!P2 VIADD R6, R9, UR5 ;  /* 0x000000050906ac36 */ /* 0x000fe40008000000 */
[----:B--2---:R0:W-:Y:S04]  /*04b0*/  @!P5 STS.U8 [R5+0x2], R2 ;  /* 0x000002020500d388 */ /* 0x0041e80000000000 */
[----:B------:R0:W-:Y:S04]  /*04c0*/  @P5 STS.U8 [R5+0x2], RZ ;  /* 0x000002ff05005388 */ /* 0x0001e80000000000 */
[----:B------:R0:W-:Y:S04]  /*04d0*/  @!P1 STS.U8 [R19+UR5+0x2], R24 ;  /* 0x0000021813009988 */ /* 0x0001e80008000005 */
[----:B---3--:R0:W-:Y:S04]  /*04e0*/  @!P1 STS.U8 [R7+UR12+0x6], R4 ;  /* 0x0000060407009988 */ /* 0x0081e8000800000c */
[----:B----4-:R0:W-:Y:S04]  /*04f0*/  @!P2 STS.U8 [R9+UR5+0x2], R10 ;  /* 0x0000020a0900a988 */ /* 0x0101e80008000005 */
[----:B-----5:R0:W-:Y:S04]  /*0500*/  @!P2 STS.U8 [R6+UR6+0x2], R27 ;  /* 0x0000021b0600a988 */ /* 0x0201e80008000006 */
[----:B------:R0:W-:Y:S04]  /*0510*/  @!P4 STS.U8 [R18+UR5], R29 ;  /* 0x0000001d1200c988 */ /* 0x0001e80008000005 */
[----:B------:R0:W-:Y:S04]  /*0520*/  @!P4 STS.U8 [R18+UR5+0x1], R25 ;  /* 0x000001191200c988 */ /* 0x0001e80008000005 */
[----:B------:R0:W-:Y:S04]  /*0530*/  @!P3 STS.U8 [R5+0x3], R20 ;  /* 0x000003140500b388 */ /* 0x0001e80000000000 */
[----:B------:R0:W-:Y:S01]  /*0540*/  @!P3 STS.U8 [R5+0x4], R22 ;  /* 0x000004160500b388 */ /* 0x0001e20000000000 */
[----:B------:R-:W-:Y:S06]  /*0550*/  BAR.SYNC.DEFER_BLOCKING 0x0 ;  /* 0x0000000000007b1d */ /* 0x000fec0000010000 */
[----:B------:R-:W-:Y:S05]  /*0560*/  @P6 BRA `(.L_x_0) ;  /* 0x0000001000a86947 */ /* 0x000fea0003800000 */
[----:B0-----:R-:W-:Y:S01]  /*0570*/  IMAD R19, R0, UR6, R19 ;  /* 0x0000000600137c24 */ /* 0x001fe2000f8e0213 */
[----:B------:R-:W-:Y:S01]  /*0580*/  UMOV UR4, URZ ;  /* 0x000000ff00047c82 */ /* 0x000fe20008000000 */
[----:B------:R-:W-:Y:S02]  /*0590*/  UMOV UR7, 0x18 ;  /* 0x0000001800077882 */ /* 0x000fe40000000000 */
[----:B------:R-:W-:Y:S01]  /*05a0*/  VIADD R7, R19, UR5 ;  /* 0x0000000513077c36 */ /* 0x000fe20008000000 */
[----:B------:R-:W0:Y:S03]  /*05b0*/  LDS.U8 R16, [R19+UR5] ;  /* 0x0000000513107984 */ /* 0x000e260008000000 */
[----:B------:R-:W-:Y:S01]  /*05c0*/  VIADD R23, R7, UR12 ;  /* 0x0000000c07177c36 */ /* 0x000fe20008000000 */
[----:B------:R-:W-:Y:S03]  /*05d0*/  LDS.U8 R0, [R19+UR5+0x1] ;  /* 0x0000010513007984 */ /* 0x000fe60008000000 */
[----:B------:R-:W-:Y:S01]  /*05e0*/  VIADD R25, R23, UR12 ;  /* 0x0000000c17197c36 */ /* 0x000fe20008000000 */
[----:B------:R-:W-:Y:S03]  /*05f0*/  LDS.U8 R2, [R19+UR5+0x2] ;  /* 0x0000020513027984 */ /* 0x000fe60008000000 */
[----:B------:R-:W-:Y:S01]  /*0600*/  VIADD R27, R25, UR12 ;  /* 0x0000000c191b7c36 */ /* 0x000fe20008000000 */
[----:B------:R-:W1:Y:S04]  /*0610*/  LDS.U8 R4, [R19+UR5+0x3] ;  /* 0x0000030513047984 */ /* 0x000e680008000000 */
[----:B------:R-:W2:Y:S04]  /*0620*/  LDS.U8 R6, [R19+UR5+0x4] ;  /* 0x0000040513067984 */ /* 0x000ea80008000000 */
[----:B------:R-:W3:Y:S04]  /*0630*/  LDS.U8 R8, [R7+UR12+0x4] ;  /* 0x0000040c07087984 */ /* 0x000ee80008000000 */
[----:B------:R-:W4:Y:S04]  /*0640*/  LDS.U8 R10, [R7+UR12+0x5] ;  /* 0x0000050c070a7984 */ /* 0x000f280008000000 */
[----:B------:R-:W5:Y:S04]  /*0650*/  LDS.U8 R12, [R7+UR12+0x6] ;  /* 0x0000060c070c7984 */ /* 0x000f680008000000 */
[----:B------:R-:W5:Y:S04]  /*0660*/  LDS.U8 R14, [R7+UR12+0x7] ;  /* 0x0000070c070e7984 */ /* 0x000f680008000000 */
[----:B------:R-:W5:Y:S04]  /*0670*/  LDS.U8 R18, [R7+UR12+0x8] ;  /* 0x0000080c07127984 */ /* 0x000f680008000000 */
[----:B0-----:R-:W-:Y:S04]  /*0680*/  STL.U8 [R1], R16 ;  /* 0x0000001001007387 */ /* 0x001fe80000100000 */
[----:B------:R-:W0:Y:S04]  /*0690*/  LDS.U8 R20, [R23+UR12+0x8] ;  /* 0x0000080c17147984 */ /* 0x000e280008000000 */
        /* <DEDUP_REMOVED lines=14> */
[----:B-1----:R-:W-:Y:S04]  /*0780*/  STL.U8 [R1+0x3], R4 ;  /* 0x0000030401007387 */ /* 0x002fe80000100000 */
[----:B--2---:R-:W-:Y:S04]  /*0790*/  STL.U8 [R1+0x4], R6 ;  /* 0x0000040601007387 */ /* 0x004fe80000100000 */
[----:B---3--:R-:W-:Y:S04]  /*07a0*/  STL.U8 [R1+0x5], R8 ;  /* 0x0000050801007387 */ /* 0x008fe80000100000 */
[----:B----4-:R-:W-:Y:S04]  /*07b0*/  STL.U8 [R1+0x6], R10 ;  /* 0x0000060a01007387 */ /* 0x010fe80000100000 */
[----:B-----5:R-:W-:Y:S04]  /*07c0*/  STL.U8 [R1+0x7], R12 ;  /* 0x0000070c01007387 */ /* 0x020fe80000100000 */
[----:B------:R-:W-:Y:S04]  /*07d0*/  STL.U8 [R1+0x8], R14 ;  /* 0x0000080e01007387 */ /* 0x000fe80000100000 */
[----:B------:R-:W-:Y:S04]  /*07e0*/  STL.U8 [R1+0x9], R18 ;  /* 0x0000091201007387 */ /* 0x000fe80000100000 */
[----:B0-----:R-:W-:Y:S04]  /*07f0*/  STL.U8 [R1+0xa], R20 ;  /* 0x00000a1401007387 */ /* 0x001fe80000100000 */
[----:B------:R-:W-:Y:S04]  /*0800*/  STL.U8 [R1+0xb], R16 ;  /* 0x00000b1001007387 */ /* 0x000fe80000100000 */
        /* <DEDUP_REMOVED lines=12> */
[----:B------:R0:W-:Y:S04]  /*08d0*/  STL.U8 [R1+0x1], R0 ;  /* 0x0000010001007387 */ /* 0x0001e80000100000 */
[----:B------:R1:W-:Y:S04]  /*08e0*/  STL.U8 [R1+0x2], R2 ;  /* 0x0000020201007387 */ /* 0x0003e80000100000 */
[----:B------:R2:W-:Y:S01]  /*08f0*/  STL.U8 [R1+0x10], R3 ;  /* 0x0000100301007387 */ /* 0x0005e20000100000 */
[----:B0-----:R-:W-:Y:S01]  /*0900*/  VIADD R0, R1, 0x8 ;  /* 0x0000000801007836 */ /* 0x001fe20000000000 */
[----:B-1----:R-:W-:-:S02]  /*0910*/  PRMT R2, RZ, 0x7610, R2 ;  /* 0x00007610ff027816 */ /* 0x002fc40000000002 */
[----:B--2---:R-:W-:-:S07]  /*0920*/  PRMT R3, RZ, 0x7610, R3 ;  /* 0x00007610ff037816 */ /* 0x004fce0000000003 */
.L_x_6:
[----:B------:R-:W-:Y:S01]  /*0930*/  UIADD3 UR8, UPT, UPT, UR4, -0x9, URZ ;  /* 0xfffffff704087890 */ /* 0x000fe2000fffe0ff */
[----:B------:R-:W-:Y:S01]  /*0940*/  IMAD.MOV.U32 R4, RZ, RZ, RZ ;  /* 0x000000ffff047224 */ /* 0x000fe200078e00ff */
[----:B------:R-:W-:Y:S02]  /*0950*/  UIADD3 UR4, UPT, UPT, UR4, 0x1, URZ ;  /* 0x0000000104047890 */ /* 0x000fe4000fffe0ff */
[----:B------:R-:W-:Y:S02]  /*0960*/  UISETP.GE.U32.AND UP2, UPT, UR8, 0xf, UPT ;  /* 0x0000000f0800788c */ /* 0x000fe4000bf46070 */
[----:B------:R-:W-:Y:S02]  /*0970*/  ULOP3.LUT UP0, URZ, UR7, 0xf, URZ, 0xc0, !UPT ;  /* 0x0000000f07ff7892 */ /* 0x000fe4000f80c0ff */
[----:B------:R-:W-:-:S05]  /*0980*/  UISETP.NE.AND UP1, UPT, UR4, 0x18, UPT ;  /* 0x000000180400788c */ /* 0x000fca000bf25270 */
[----:B012---:R-:W-:Y:S06]  /*0990*/  BRA.U !UP2, `(.L_x_1) ;  /* 0x000000050aa47547 */ /* 0x007fec000b800000 */
[----:B------:R0:W5:Y:S01]  /*09a0*/  LDL.U8 R6, [R1] ;  /* 0x0000000001067983 */ /* 0x0001620000100000 */
[----:B------:R-:W-:Y:S01]  /*09b0*/  ULOP3.LUT UR8, UR7, 0xfffffff0, URZ, 0xc0, !UPT ;  /* 0xfffffff007087892 */ /* 0x000fe2000f8ec0ff */
[----:B------:R-:W-:-:S03]  /*09c0*/  IMAD.MOV.U32 R5, RZ, RZ, R0 ;  /* 0x000000ffff057224 */ /* 0x000fc600078e0000 */
[----:B------:R-:W-:Y:S02]  /*09d0*/  UIADD3 UR9, UPT, UPT, -UR8, URZ, URZ ;  /* 0x000000ff08097290 */ /* 0x000fe4000fffe1ff */
[----:B------:R-:W-:-:S10]  /*09e0*/  IMAD.U32 R4, RZ, RZ, UR8 ;  /* 0x00000008ff047e24 */ /* 0x000fd4000f8e00ff */
.L_x_2:
[----:B------:R-:W2:Y:S04]  /*09f0*/  LDL.U8 R8, [R5+-0x7] ;  /* 0xfffff90005087983 */ /* 0x000ea80000100000 */
[----:B------:R-:W3:Y:S04]  /*0a00*/  LDL.U8 R10, [R5+-0x6] ;  /* 0xfffffa00050a7983 */ /* 0x000ee80000100000 */
[----:B------:R-:W4:Y:S04]  /*0a10*/  LDL.U8 R12, [R5+-0x5] ;  /* 0xfffffb00050c7983 */ /* 0x000f280000100000 */
[----:B------:R-:W4:Y:S04]  /*0a20*/  LDL.U8 R14, [R5+-0x4] ;  /* 0xfffffc00050e7983 */ /* 0x000f280000100000 */
[----:B------:R-:W4:Y:S04]  /*0a30*/  LDL.U8 R16, [R5+-0x3] ;  /* 0xfffffd0005107983 */ /* 0x000f280000100000 */
[----:B------:R-:W4:Y:S01]  /*0a40*/  LDL.U8 R18, [R5+-0x2] ;  /* 0xfffffe0005127983 */ /* 0x000f220000100000 */
[----:B-----5:R-:W-:-:S04]  /*0a50*/  LOP3.LUT R7, R6, 0xffff, RZ, 0xc0, !PT ;  /* 0x0000ffff06077812 */ /* 0x020fc800078ec0ff */
[----:B--2---:R-:W-:-:S13]  /*0a60*/  ISETP.GT.U32.AND P0, PT, R7, R8, PT ;  /* 0x000000080700720c */ /* 0x004fda0003f04070 */
[----:B------:R1:W-:Y:S04]  /*0a70*/  @P0 STL.U8 [R5+-0x8], R8 ;  /* 0xfffff80805000387 */ /* 0x0003e80000100000 */
[----:B------:R-:W-:Y:S01]  /*0a80*/  @P0 STL.U8 [R5+-0x7], R6 ;  /* 0xfffff90605000387 */ /* 0x000fe20000100000 */
[----:B-1----:R-:W-:-:S04]  /*0a90*/  @P0 PRMT R8, R6, 0x7610, R8 ;  /* 0x0000761006080816 */ /* 0x002fc80000000008 */
[----:B------:R-:W-:-:S04]  /*0aa0*/  LOP3.LUT R7, R8, 0xffff, RZ, 0xc0, !PT ;  /* 0x0000ffff08077812 */ /* 0x000fc800078ec0ff */
[----:B---3--:R-:W-:-:S13]  /*0ab0*/  ISETP.GT.U32.AND P1, PT, R7, R10, PT ;  /* 0x0000000a0700720c */ /* 0x008fda0003f24070 */
[----:B------:R1:W-:Y:S04]  /*0ac0*/  @P1 STL.U8 [R5+-0x7], R10 ;  /* 0xfffff90a05001387 */ /* 0x0003e80000100000 */
[----:B------:R-:W-:Y:S01]  /*0ad0*/  @P1 STL.U8 [R5+-0x6], R8 ;  /* 0xfffffa0805001387 */ /* 0x000fe20000100000 */
[----:B-1----:R-:W-:-:S04]  /*0ae0*/  @P1 PRMT R10, R8, 0x7610, R10 ;  /* 0x00007610080a1816 */ /* 0x002fc8000000000a */
[----:B------:R-:W-:-:S04]  /*0af0*/  LOP3.LUT R7, R10, 0xffff, RZ, 0xc0, !PT ;  /* 0x0000ffff0a077812 */ /* 0x000fc800078ec0ff */
[----:B----4-:R-:W-:-:S13]  /*0b00*/  ISETP.GT.U32.AND P0, PT, R7, R12, PT ;  /* 0x0000000c0700720c */ /* 0x010fda0003f04070 */
[----:B------:R1:W-:Y:S04]  /*0b10*/  @P0 STL.U8 [R5+-0x6], R12 ;  /* 0xfffffa0c05000387 */ /* 0x0003e80000100000 */
[----:B------:R-:W-:Y:S01]  /*0b20*/  @P0 STL.U8 [R5+-0x5], R10 ;  /* 0xfffffb0a05000387 */ /* 0x000fe20000100000 */
[----:B-1----:R-:W-:-:S04]  /*0b30*/  @P0 PRMT R12, R10, 0x7610, R12 ;  /* 0x000076100a0c0816 */ /* 0x002fc8000000000c */
[----:B------:R-:W-:-:S04]  /*0b40*/  LOP3.LUT R7, R12, 0xffff, RZ, 0xc0, !PT ;  /* 0x0000ffff0c077812 */ /* 0x000fc800078ec0ff */
[----:B------:R-:W-:-:S13]  /*0b50*/  ISETP.GT.U32.AND P1, PT, R7, R14, PT ;  /* 0x0000000e0700720c */ /* 0x000fda0003f24070 */
        /* <DEDUP_REMOVED lines=11> */
[----:B------:R-:W-:Y:S04]  /*0c10*/  @P1 STL.U8 [R5+-0x2], R16 ;  /* 0xfffffe1005001387 */ /* 0x000fe80000100000 */
[----:B------:R-:W2:Y:S01]  /*0c20*/  LDL.U8 R8, [R5+-0x1] ;  /* 0xffffff0005087983 */ /* 0x000ea20000100000 */
[----:B-1----:R-:W-:-:S04]  /*0c30*/  @P1 PRMT R18, R16, 0x7610, R18 ;  /* 0x0000761010121816 */ /* 0x002fc80000000012 */
[----:B------:R-:W-:-:S04]  /*0c40*/  LOP3.LUT R7, R18, 0xffff, RZ, 0xc0, !PT ;  /* 0x0000ffff12077812 */ /* 0x000fc800078ec0ff */
[----:B--2---:R-:W-:-:S13]  /*0c50*/  ISETP.GT.U32.AND P0, PT, R7, R8, PT ;  /* 0x000000080700720c */ /* 0x004fda0003f04070 */
[----:B------:R1:W-:Y:S04]  /*0c60*/  @P0 STL.U8 [R5+-0x2], R8 ;  /* 0xfffffe0805000387 */ /* 0x0003e80000100000 */
[----:B------:R2:W-:Y:S04]  /*0c70*/  @P0 STL.U8 [R5+-0x1], R18 ;  /* 0xffffff1205000387 */ /* 0x0005e80000100000 */
[----:B------:R-:W3:Y:S01]  /*0c80*/  LDL.U8 R10, [R5] ;  /* 0x00000000050a7983 */ /* 0x000ee20000100000 */
[----:B-1----:R-:W-:-:S04]  /*0c90*/  @P0 PRMT R8, R18, 0x7610, R8 ;  /* 0x0000761012080816 */ /* 0x002fc80000000008 */
[----:B------:R-:W-:-:S04]  /*0ca0*/  LOP3.LUT R7, R8, 0xffff, RZ, 0xc0, !PT ;  /* 0x0000ffff08077812 */ /* 0x000fc800078ec0ff */
[----:B---3--:R-:W-:-:S13]  /*0cb0*/  ISETP.GT.U32.AND P0, PT, R7, R10, PT ;  /* 0x0000000a0700720c */ /* 0x008fda0003f04070 */
[----:B------:R1:W-:Y:S04]  /*0cc0*/  @P0 STL.U8 [R5+-0x1], R10 ;  /* 0xffffff0a05000387 */ /* 0x0003e80000100000 */
[----:B------:R-:W3:Y:S04]  /*0cd0*/  LDL.U8 R12, [R5+0x1] ;  /* 0x00000100050c7983 */ /* 0x000ee80000100000 */
[----:B------:R-:W4:Y:S04]  /*0ce0*/  LDL.U8 R14, [R5+0x2] ;  /* 0x00000200050e7983 */ /* 0x000f280000100000 */
[----:B------:R-:W4:Y:S04]  /*0cf0*/  LDL.U8 R16, [R5+0x3] ;  /* 0x0000030005107983 */ /* 0x000f280000100000 */
[----:B------:R-:W4:Y:S04]  /*0d00*/  LDL.U8 R20, [R5+0x4] ;  /* 0x0000040005147983 */ /* 0x000f280000100000 */
[----:B------:R-:W4:Y:S04]  /*0d10*/  LDL.U8 R22, [R5+0x5] ;  /* 0x0000050005167983 */ /* 0x000f280000100000 */
[----:B--2---:R-:W2:Y:S04]  /*0d20*/  LDL.U8 R18, [R5+0x6] ;  /* 0x0000060005127983 */ /* 0x004ea80000100000 */
[----:B------:R-:W2:Y:S04]  /*0d30*/  LDL.U8 R24, [R5+0x7] ;  /* 0x0000070005187983 */ /* 0x000ea80000100000 */
[----:B------:R-:W2:Y:S01]  /*0d40*/  LDL.U8 R6, [R5+0x8] ;  /* 0x0000080005067983 */ /* 0x000ea20000100000 */
[----:B-1----:R-:W-:Y:S01]  /*0d50*/  @P0 PRMT R10, R8, 0x7610, R10 ;  /* 0x00007610080a0816 */ /* 0x002fe2000000000a */
[----:B------:R-:W-:-:S02]  /*0d60*/  UIADD3 UR9, UPT, UPT, UR9, 0x10, URZ ;  /* 0x0000001009097890 */ /* 0x000fc4000fffe0ff */
[----:B------:R-:W-:Y:S01]  /*0d70*/  @P0 STL.U8 [R5], R8 ;  /* 0x0000000805000387 */ /* 0x000fe20000100000 */
[----:B------:R-:W-:Y:S01]  /*0d80*/  LOP3.LUT R7, R10, 0xffff, RZ, 0xc0, !PT ;  /* 0x0000ffff0a077812 */ /* 0x000fe200078ec0ff */
[----:B------:R-:W-:-:S03]  /*0d90*/  UISETP.NE.AND UP2, UPT, UR9, URZ, UPT ;  /* 0x000000ff0900728c */ /* 0x000fc6000bf45270 */
[----:B---3--:R-:W-:-:S13]  /*0da0*/  ISETP.GT.U32.AND P1, PT, R7, R12, PT ;  /* 0x0000000c0700720c */ /* 0x008fda0003f24070 */
[----:B------:R1:W-:Y:S04]  /*0db0*/  @P1 STL.U8 [R5], R12 ;  /* 0x0000000c05001387 */ /* 0x0003e80000100000 */
[----:B------:R-:W-:Y:S01]  /*0dc0*/  @P1 STL.U8 [R5+0x1], R10 ;  /* 0x0000010a05001387 */ /* 0x000fe20000100000 */
[----:B-1----:R-:W-:-:S04]  /*0dd0*/  @P1 PRMT R12, R10, 0x7610, R12 ;  /* 0x000076100a0c1816 */ /* 0x002fc8000000000c */
[----:B------:R-:W-:-:S04]  /*0de0*/  LOP3.LUT R7, R12, 0xffff, RZ, 0xc0, !PT ;  /* 0x0000ffff0c077812 */ /* 0x000fc800078ec0ff */
[----:B----4-:R-:W-:-:S13]  /*0df0*/  ISETP.GT.U32.AND P0, PT, R7, R14, PT ;  /* 0x0000000e0700720c */ /* 0x010fda0003f04070 */
[----:B------:R1:W-:Y:S04]  /*0e00*/  @P0 STL.U8 [R5+0x1], R14 ;  /* 0x0000010e05000387 */ /* 0x0003e80000100000 */
[----:B------:R-:W-:Y:S01]  /*0e10*/  @P0 STL.U8 [R5+0x2], R12 ;  /* 0x0000020c05000387 */ /* 0x000fe20000100000 */
[----:B-1----:R-:W-:-:S04]  /*0e20*/  @P0 PRMT R14, R12, 0x7610, R14 ;  /* 0x000076100c0e0816 */ /* 0x002fc8000000000e */
[----:B------:R-:W-:-:S04]  /*0e30*/  LOP3.LUT R7, R14, 0xffff, RZ, 0xc0, !PT ;  /* 0x0000ffff0e077812 */ /* 0x000fc800078ec0ff */
[----:B------:R-:W-:-:S13]  /*0e40*/  ISETP.GT.U32.AND P1, PT, R7, R16, PT ;  /* 0x000000100700720c */ /* 0x000fda0003f24070 */
        /* <DEDUP_REMOVED lines=14> */
[----:B--2---:R-:W-:-:S13]  /*0f30*/  ISETP.GT.U32.AND P0, PT, R7, R18, PT ;  /* 0x000000120700720c */ /* 0x004fda0003f04070 */
        /* <DEDUP_REMOVED lines=11> */
[----:B------:R2:W-:Y:S01]  /*0ff0*/  @P0 STL.U8 [R5+0x8], R24 ;  /* 0x0000081805000387 */ /* 0x0005e20000100000 */
[----:B-1----:R-:W-:Y:S01]  /*1000*/  @P0 PRMT R6, R24, 0x7610, R6 ;  /* 0x0000761018060816 */ /* 0x002fe20000000006 */
[----:B--2---:R-:W-:Y:S01]  /*1010*/  VIADD R5, R5, 0x10 ;  /* 0x0000001005057836 */ /* 0x004fe20000000000 */
[----:B------:R-:W-:Y:S06]  /*1020*/  BRA.U UP2, `(.L_x_2) ;  /* 0xfffffff902707547 */ /* 0x000fec000b83ffff */
.L_x_1:
[----:B------:R-:W-:Y:S05]  /*1030*/  BRA.U !UP0, `(.L_x_3) ;  /* 0x0000000508cc7547 */ /* 0x000fea000b800000 */
[----:B------:R-:W-:-:S05]  /*1040*/  IMAD.MOV R5, RZ, RZ, -R3 ;  /* 0x000000ffff057224 */ /* 0x000fca00078e0a03 */
[----:B------:R-:W-:-:S05]  /*1050*/  PRMT R5, R5, 0x7710, RZ ;  /* 0x0000771005057816 */ /* 0x000fca00000000ff */
[----:B------:R-:W-:-:S05]  /*1060*/  VIADD R5, R5, 0x8 ;  /* 0x0000000805057836 */ /* 0x000fca0000000000 */
[----:B------:R-:W-:-:S04]  /*1070*/  LOP3.LUT R5, R5, 0xf, RZ, 0xc0, !PT ;  /* 0x0000000f05057812 */ /* 0x000fc800078ec0ff */
[C---:B------:R-:W-:Y:S01]  /*1080*/  LOP3.LUT P0, RZ, R5.reuse, 0x7, RZ, 0xc0, !PT ;  /* 0x0000000705ff7812 */ /* 0x040fe2000780c0ff */
[----:B------:R-:W-:-:S05]  /*1090*/  VIADD R6, R5, 0xffffffff ;  /* 0xffffffff05067836 */ /* 0x000fca0000000000 */
[----:B------:R-:W-:-:S13]  /*10a0*/  ISETP.GE.U32.AND P1, PT, R6, 0x7, PT ;  /* 0x000000070600780c */ /* 0x000fda0003f26070 */
[----:B------:R-:W-:Y:S05]  /*10b0*/  @!P1 BRA `(.L_x_4) ;  /* 0x0000000000c49947 */ /* 0x000fea0003800000 */
[----:B------:R-:W-:-:S05]  /*10c0*/  IMAD.IADD R14, R1, 0x1, R4 ;  /* 0x00000001010e7824 */ /* 0x000fca00078e0204 */
[----:B------:R-:W2:Y:S04]  /*10d0*/  LDL.U8 R16, [R14] ;  /* 0x000000000e107983 */ /* 0x000ea80000100000 */
[----:B------:R-:W2:Y:S04]  /*10e0*/  LDL.U8 R5, [R14+0x1] ;  /* 0x000001000e057983 */ /* 0x000ea80000100000 */
[----:B------:R-:W3:Y:S04]  /*10f0*/  LDL.U8 R6, [R14+0x2] ;  /* 0x000002000e067983 */ /* 0x000ee80000100000 */
[----:B------:R-:W4:Y:S04]  /*1100*/  LDL.U8 R7, [R14+0x3] ;  /* 0x000003000e077983 */ /* 0x000f280000100000 */
[----:B------:R-:W5:Y:S04]  /*1110*/  LDL.U8 R8, [R14+0x4] ;  /* 0x000004000e087983 */ /* 0x000f680000100000 */
[----:B------:R-:W5:Y:S04]  /*1120*/  LDL.U8 R9, [R14+0x5] ;  /* 0x000005000e097983 */ /* 0x000f680000100000 */
[----:B------:R-:W5:Y:S04]  /*1130*/  LDL.U8 R10, [R14+0x6] ;  /* 0x000006000e0a7983 */ /* 0x000f680000100000 */
[----:B------:R-:W5:Y:S04]  /*1140*/  LDL.U8 R11, [R14+0x7] ;  /* 0x000007000e0b7983 */ /* 0x000f680000100000 */
[----:B------:R-:W5:Y:S01]  /*1150*/  LDL.U8 R18, [R14+0x8] ;  /* 0x000008000e127983 */ /* 0x000f620000100000 */
[----:B------:R-:W-:Y:S01]  /*1160*/  VIADD R4, R4, 0x8 ;  /* 0x0000000804047836 */ /* 0x000fe20000000000 */
[----:B--2---:R-:W-:-:S13]  /*1170*/  ISETP.GT.U32.AND P1, PT, R16, R5, PT ;  /* 0x000000051000720c */ /* 0x004fda0003f24070 */
[----:B------:R1:W-:Y:S04]  /*1180*/  @P1 STL.U8 [R14], R5 ;  /* 0x000000050e001387 */ /* 0x0003e80000100000 */
[----:B------:R-:W-:Y:S01]  /*1190*/  @P1 STL.U8 [R14+0x1], R16 ;  /* 0x000001100e001387 */ /* 0x000fe20000100000 */
[----:B-1----:R-:W-:-:S04]  /*11a0*/  @P1 PRMT R5, R16, 0x7610, R5 ;  /* 0x0000761010051816 */ /* 0x002fc80000000005 */
[----:B------:R-:W-:-:S04]  /*11b0*/  LOP3.LUT R13, R5, 0xffff, RZ, 0xc0, !PT ;  /* 0x0000ffff050d7812 */ /* 0x000fc800078ec0ff */
[----:B---3--:R-:W-:-:S13]  /*11c0*/  ISETP.GT.U32.AND P2, PT, R13, R6, PT ;  /* 0x000000060d00720c */ /* 0x008fda0003f44070 */
[----:B------:R1:W-:Y:S04]  /*11d0*/  @P2 STL.U8 [R14+0x1], R6 ;  /* 0x000001060e002387 */ /* 0x0003e80000100000 */
        /* <DEDUP_REMOVED lines=8> */
[----:B-----5:R-:W-:-:S13]  /*1260*/  ISETP.GT.U32.AND P2, PT, R13, R8, PT ;  /* 0x000000080d00720c */ /* 0x020fda0003f44070 */
        /* <DEDUP_REMOVED lines=17> */
[----:B-1----:R-:W-:-:S04]  /*1380*/  @P1 PRMT R11, R10, 0x7610, R11 ;  /* 0x000076100a0b1816 */ /* 0x002fc8000000000b */
[----:B------:R-:W-:-:S04]  /*1390*/  LOP3.LUT R5, R11, 0xffff, RZ, 0xc0, !PT ;  /* 0x0000ffff0b057812 */ /* 0x000fc800078ec0ff */
[----:B------:R-:W-:-:S13]  /*13a0*/  ISETP.GT.U32.AND P2, PT, R5, R18, PT ;  /* 0x000000120500720c */ /* 0x000fda0003f44070 */
[----:B------:R2:W-:Y:S04]  /*13b0*/  @P2 STL.U8 [R14+0x7], R18 ;  /* 0x000007120e002387 */ /* 0x0005e80000100000 */
[----:B------:R2:W-:Y:S02]  /*13c0*/  @P2 STL.U8 [R14+0x8], R11 ;  /* 0x0000080b0e002387 */ /* 0x0005e40000100000 */
.L_x_4:
[----:B------:R-:W-:Y:S05]  /*13d0*/  @!P0 BRA `(.L_x_3) ;  /* 0x0000000000e48947 */ /* 0x000fea0003800000 */
[----:B------:R-:W-:-:S05]  /*13e0*/  IMAD.MOV R5, RZ, RZ, -R2 ;  /* 0x000000ffff057224 */ /* 0x000fca00078e0a02 */
[----:B------:R-:W-:-:S04]  /*13f0*/  PRMT R5, R5, 0x7710, RZ ;  /* 0x0000771005057816 */ /* 0x000fc800000000ff */
[----:B------:R-:W-:-:S04]  /*1400*/  LOP3.LUT R5, R5, 0xffff, RZ, 0xc0, !PT ;  /* 0x0000ffff05057812 */ /* 0x000fc800078ec0ff */
[C---:B------:R-:W-:Y:S02]  /*1410*/  LOP3.LUT R6, R5.reuse, 0x7, RZ, 0xc0, !PT ;  /* 0x0000000705067812 */ /* 0x040fe400078ec0ff */
[----:B--2---:R-:W-:-:S03]  /*1420*/  LOP3.LUT R10, R5, 0x3, RZ, 0xc0, !PT ;  /* 0x00000003050a7812 */ /* 0x004fc600078ec0ff */
[----:B------:R-:W-:Y:S01]  /*1430*/  VIADD R6, R6, 0xffffffff ;  /* 0xffffffff06067836 */ /* 0x000fe20000000000 */
[----:B------:R-:W-:-:S04]  /*1440*/  ISETP.NE.AND P2, PT, R10, RZ, PT ;  /* 0x000000ff0a00720c */ /* 0x000fc80003f45270 */
[----:B------:R-:W-:-:S13]  /*1450*/  ISETP.GE.U32.AND P0, PT, R6, 0x3, PT ;  /* 0x000000030600780c */ /* 0x000fda0003f06070 */
[----:B------:R-:W-:Y:S05]  /*1460*/  @!P0 BRA `(.L_x_5) ;  /* 0x0000000000648947 */ /* 0x000fea0003800000 */
[----:B------:R-:W-:-:S05]  /*1470*/  IMAD.IADD R14, R1, 0x1, R4 ;  /* 0x00000001010e7824 */ /* 0x000fca00078e0204 */
[----:B------:R-:W2:Y:S04]  /*1480*/  LDL.U8 R12, [R14] ;  /* 0x000000000e0c7983 */ /* 0x000ea80000100000 */
[----:B------:R-:W2:Y:S04]  /*1490*/  LDL.U8 R5, [R14+0x1] ;  /* 0x000001000e057983 */ /* 0x000ea80000100000 */
[----:B------:R-:W3:Y:S04]  /*14a0*/  LDL.U8 R6, [R14+0x2] ;  /* 0x000002000e067983 */ /* 0x000ee80000100000 */
[----:B------:R-:W4:Y:S04]  /*14b0*/  LDL.U8 R7, [R14+0x3] ;  /* 0x000003000e077983 */ /* 0x000f280000100000 */
        /* <DEDUP_REMOVED lines=14> */
[----:B------:R2:W-:Y:S01]  /*15a0*/  @P0 STL.U8 [R14+0x3], R6 ;  /* 0x000003060e000387 */ /* 0x0005e20000100000 */
[----:B-1----:R-:W-:-:S04]  /*15b0*/  @P0 PRMT R7, R6, 0x7610, R7 ;  /* 0x0000761006070816 */ /* 0x002fc80000000007 */
[----:B------:R-:W-:-:S04]  /*15c0*/  LOP3.LUT R8, R7, 0xffff, RZ, 0xc0, !PT ;  /* 0x0000ffff07087812 */ /* 0x000fc800078ec0ff */
[----:B-----5:R-:W-:-:S13]  /*15d0*/  ISETP.GT.U32.AND P1, PT, R8, R11, PT ;  /* 0x0000000b0800720c */ /* 0x020fda0003f24070 */
[----:B------:R2:W-:Y:S04]  /*15e0*/  @P1 STL.U8 [R14+0x3], R11 ;  /* 0x0000030b0e001387 */ /* 0x0005e80000100000 */
[----:B------:R2:W-:Y:S02]  /*15f0*/  @P1 STL.U8 [R14+0x4], R7 ;  /* 0x000004070e001387 */ /* 0x0005e40000100000 */
.L_x_5:
[----:B------:R-:W-:Y:S05]  /*1600*/  @!P2 BRA `(.L_x_3) ;  /* 0x000000000058a947 */ /* 0x000fea0003800000 */
[----:B--2---:R-:W-:-:S05]  /*1610*/  IMAD.IADD R7, R1, 0x1, R4 ;  /* 0x0000000101077824 */ /* 0x004fca00078e0204 */
[----:B------:R-:W2:Y:S04]  /*1620*/  LDL.U8 R5, [R7] ;  /* 0x0000000007057983 */ /* 0x000ea80000100000 */
[----:B------:R-:W2:Y:S01]  /*1630*/  LDL.U8 R4, [R7+0x1] ;  /* 0x0000010007047983 */ /* 0x000ea20000100000 */
[----:B------:R-:W-:Y:S02]  /*1640*/  ISETP.NE.AND P1, PT, R10, 0x1, PT ;  /* 0x000000010a00780c */ /* 0x000fe40003f25270 */
[----:B--2---:R-:W-:-:S13]  /*1650*/  ISETP.GT.U32.AND P0, PT, R5, R4, PT ;  /* 0x000000040500720c */ /* 0x004fda0003f04070 */
[----:B------:R-:W-:Y:S04]  /*1660*/  @P0 STL.U8 [R7+0x1], R5 ;  /* 0x0000010507000387 */ /* 0x000fe80000100000 */
[----:B------:R1:W-:Y:S02]  /*1670*/  @P0 STL.U8 [R7], R4 ;  /* 0x0000000407000387 */ /* 0x0003e40000100000 */
[----:B-1----:R-:W-:Y:S01]  /*1680*/  @P0 PRMT R4, R5, 0x7610, R4 ;  /* 0x0000761005040816 */ /* 0x002fe20000000004 */
[----:B------:R-:W-:Y:S06]  /*1690*/  @!P1 BRA `(.L_x_3) ;  /* 0x0000000000349947 */ /* 0x000fec0003800000 */
[----:B------:R-:W2:Y:S01]  /*16a0*/  LDL.U8 R5, [R7+0x2] ;  /* 0x0000020007057983 */ /* 0x000ea20000100000 */
[----:B------:R-:W-:Y:S02]  /*16b0*/  LOP3.LUT R6, R4, 0xffff, RZ, 0xc0, !PT ;  /* 0x0000ffff04067812 */ /* 0x000fe400078ec0ff */
[----:B------:R-:W-:Y:S02]  /*16c0*/  ISETP.NE.AND P1, PT, R10, 0x2, PT ;  /* 0x000000020a00780c */ /* 0x000fe40003f25270 */
[----:B--2---:R-:W-:-:S13]  /*16d0*/  ISETP.GT.U32.AND P0, PT, R6, R5, PT ;  /* 0x000000050600720c */ /* 0x004fda0003f04070 */
[----:B------:R-:W-:Y:S04]  /*16e0*/  @P0 STL.U8 [R7+0x2], R4 ;  /* 0x0000020407000387 */ /* 0x000fe80000100000 */
[----:B------:R1:W-:Y:S02]  /*16f0*/  @P0 STL.U8 [R7+0x1], R5 ;  /* 0x0000010507000387 */ /* 0x0003e40000100000 */
[----:B-1----:R-:W-:Y:S01]  /*1700*/  @P0 PRMT R5, R4, 0x7610, R5 ;  /* 0x0000761004050816 */ /* 0x002fe20000000005 */
[----:B------:R-:W-:Y:S06]  /*1710*/  @!P1 BRA `(.L_x_3) ;  /* 0x0000000000149947 */ /* 0x000fec0003800000 */
[----:B------:R-:W2:Y:S01]  /*1720*/  LDL.U8 R6, [R7+0x3] ;  /* 0x0000030007067983 */ /* 0x000ea20000100000 */
[----:B------:R-:W-:-:S04]  /*1730*/  LOP3.LUT R4, R5, 0xffff, RZ, 0xc0, !PT ;  /* 0x0000ffff05047812 */ /* 0x000fc800078ec0ff */
[----:B--2---:R-:W-:-:S13]  /*1740*/  ISETP.GT.U32.AND P0, PT, R4, R6, PT ;  /* 0x000000060400720c */ /* 0x004fda0003f04070 */
[----:B------:R1:W-:Y:S04]  /*1750*/  @P0 STL.U8 [R7+0x2], R6 ;  /* 0x0000020607000387 */ /* 0x0003e80000100000 */
[----:B------:R1:W-:Y:S02]  /*1760*/  @P0 STL.U8 [R7+0x3], R5 ;  /* 0x0000030507000387 */ /* 0x0003e40000100000 */
.L_x_3:
[----:B------:R-:W-:Y:S01]  /*1770*/  VIADD R3, R3, 0x1 ;  /* 0x0000000103037836 */ /* 0x000fe20000000000 */
[----:B------:R-:W-:Y:S01]  /*1780*/  UIADD3 UR7, UPT, UPT, UR7, -0x1, URZ ;  /* 0xffffffff07077890 */ /* 0x000fe2000fffe0ff */
[----:B------:R-:W-:Y:S01]  /*1790*/  VIADD R2, R2, 0x1 ;  /* 0x0000000102027836 */ /* 0x000fe20000000000 */
[----:B------:R-:W-:Y:S10]  /*17a0*/  BRA.U UP1, `(.L_x_6) ;  /* 0xfffffff101607547 */ /* 0x000ff4000b83ffff */
[----:B-1----:R-:W3:Y:S01]  /*17b0*/  LDL.U8 R5, [R1+0xc] ;  /* 0x00000c0001057983 */ /* 0x002ee20000100000 */
[----:B------:R-:W1:Y:S02]  /*17c0*/  LDCU.64 UR8, c[0x0][0x388] ;  /* 0x00007100ff0877ac */ /* 0x000e640008000a00 */
[----:B-1----:R-:W-:-:S04]  /*17d0*/  IADD3 R2, P0, PT, R15, UR8, RZ ;  /* 0x000000080f027c10 */ /* 0x002fc8000ff1e0ff */
[----:B------:R-:W-:-:S05]  /*17e0*/  IADD3.X R3, PT, PT, R17, UR9, RZ, P0, !PT ;  /* 0x0000000911037c10 */ /* 0x000fca00087fe4ff */
[----:B---3--:R-:W-:Y:S01]  /*17f0*/  STG.E.U8 desc[UR10][R2.64], R5 ;  /* 0x0000000502007986 */ /* 0x008fe2000c10110a */
[----:B------:R-:W-:Y:S05]  /*1800*/  EXIT ;  /* 0x000000000000794d */ /* 0x000fea0003800000 */
.L_x_0:
[----:B------:R-:W-:-:S04]  /*1810*/  ISETP.GE.OR P0, PT, R14, R3, P0 ;  /* 0x000000030e00720c */ /* 0x000fc80000706670 */
[----:B------:R-:W-:-:S13]  /*1820*/  ISETP.LT.OR P0, PT, R21, RZ, P0 ;  /* 0x000000ff1500720c */ /* 0x000fda0000701670 */
[----:B------:R-:W-:Y:S05]  /*1830*/  @P0 EXIT ;  /* 0x000000000000094d */ /* 0x000fea0003800000 */
[----:B0-----:R-:W0:Y:S01]  /*1840*/  LDS.U8 R5, [R5+0x2] ;  /* 0x0000020005057984 */ /* 0x001e220000000000 */
[----:B------:R-:W1:Y:S02]  /*1850*/  LDCU.64 UR8, c[0x0][0x388] ;  /* 0x00007100ff0877ac */ /* 0x000e640008000a00 */
[----:B-1----:R-:W-:-:S04]  /*1860*/  IADD3 R2, P0, PT, R15, UR8, RZ ;  /* 0x000000080f027c10 */ /* 0x002fc8000ff1e0ff */
[----:B------:R-:W-:-:S05]  /*1870*/  IADD3.X R3, PT, PT, R17, UR9, RZ, P0, !PT ;  /* 0x0000000911037c10 */ /* 0x000fca00087fe4ff */
[----:B0-----:R-:W-:Y:S01]  /*1880*/  STG.E.U8 desc[UR10][R2.64], R5 ;  /* 0x0000000502007986 */ /* 0x001fe2000c10110a */
[----:B------:R-:W-:Y:S05]  /*1890*/  EXIT ;  /* 0x000000000000794d */ /* 0x000fea0003800000 */
.L_x_7:
[----:B------:R-:W-:-:S00]  /*18a0*/  BRA `(.L_x_7) ;  /* 0xfffffffc00fc7947 */ /* 0x000fc0000383ffff */
[----:B------:R-:W-:-:S00]  /*18b0*/  NOP ;  /* 0x0000000000007918 */ /* 0x000fc00000000000 */
        /* <DEDUP_REMOVED lines=12> */
.L_x_30:


//--------------------- .text._Z24kernel_median_3x3_sharedPhS_ii --------------------------
	.section	.text._Z24kernel_median_3x3_sharedPhS_ii,"ax",@progbits
	.align	128
        .global         _Z24kernel_median_3x3_sharedPhS_ii
        .type           _Z24kernel_median_3x3_sharedPhS_ii,@function
        .size           _Z24kernel_median_3x3_sharedPhS_ii,(.L_x_31 - _Z24kernel_median_3x3_sharedPhS_ii)
        .other          _Z24kernel_median_3x3_sharedPhS_ii,@"STO_CUDA_ENTRY STV_DEFAULT"
_Z24kernel_median_3x3_sharedPhS_ii:
.text._Z24kernel_median_3x3_sharedPhS_ii:
[----:B------:R-:W-:Y:S01]  /*0000*/  LDC R1, c[0x0][0x37c] ;  /* 0x0000df00ff017b82 */ /* 0x000fe20000000800 */
[----:B------:R-:W0:Y:S01]  /*0010*/  S2R R5, SR_CTAID.Y ;  /* 0x0000000000057919 */ /* 0x000e220000002600 */
[----:B------:R-:W0:Y:S06]  /*0020*/  LDCU UR4, c[0x0][0x364] ;  /* 0x00006c80ff0477ac */ /* 0x000e2c0008000800 */
[----:B------:R-:W1:Y:S01]  /*0030*/  S2UR UR5, SR_CTAID.X ;  /* 0x00000000000579c3 */ /* 0x000e620000002500 */
[----:B------:R-:W2:Y:S01]  /*0040*/  S2R R0, SR_TID.Y ;  /* 0x0000000000007919 */ /* 0x000ea20000002200 */
[----:B------:R-:W3:Y:S01]  /*0050*/  LDCU.64 UR10, c[0x0][0x390] ;  /* 0x00007200ff0a77ac */ /* 0x000ee20008000a00 */
[----:B------:R-:W1:Y:S01]  /*0060*/  S2R R7, SR_TID.X ;  /* 0x0000000000077919 */ /* 0x000e620000002100 */
[----:B------:R-:W4:Y:S04]  /*0070*/  LDCU.64 UR12, c[0x0][0x380] ;  /* 0x00007000ff0c77ac */ /* 0x000f280008000a00 */
[----:B------:R-:W5:Y:S01]  /*0080*/  LDC R12, c[0x0][0x360] ;  /* 0x0000d800ff0c7b82 */ /* 0x000f620000000800 */
[----:B------:R-:W4:Y:S01]  /*0090*/  LDCU.64 UR8, c[0x0][0x358] ;  /* 0x00006b00ff0877ac */ /* 0x000f220008000a00 */
[----:B---3--:R-:W-:-:S02]  /*00a0*/  UIADD3 UR6, UPT, UPT, UR11, -0x1, URZ ;  /* 0xffffffff0b067890 */ /* 0x008fc4000fffe0ff */
[----:B------:R-:W-:Y:S01]  /*00b0*/  UIADD3 UR7, UPT, UPT, UR10, -0x1, URZ ;  /* 0xffffffff0a077890 */ /* 0x000fe2000fffe0ff */
[----:B0-----:R-:W-:Y:S01]  /*00c0*/  IMAD R5, R5, UR4, RZ ;  /* 0x0000000405057c24 */ /* 0x001fe2000f8e02ff */
[----:B------:R-:W-:Y:S01]  /*00d0*/  UIADD3 UR4, UPT, UPT, UR4, -0x1, URZ ;  /* 0xffffffff04047890 */ /* 0x000fe2000fffe0ff */
[C---:B-----5:R-:W-:Y:S02]  /*00e0*/  VIADD R10, R12.reuse, 0xffffffff ;  /* 0xffffffff0c0a7836 */ /* 0x060fe40000000000 */
[----:B--2---:R-:W-:Y:S02]  /*00f0*/  IMAD.IADD R2, R5, 0x1, R0 ;  /* 0x0000000105027824 */ /* 0x004fe400078e0200 */
[----:B-1----:R-:W-:-:S03]  /*0100*/  IMAD R15, R12, UR5, R7 ;  /* 0x000000050c0f7c24 */ /* 0x002fc6000f8e0207 */
[C---:B------:R-:W-:Y:S02]  /*0110*/  ISETP.NE.AND P1, PT, R2.reuse, RZ, PT ;  /* 0x000000ff0200720c */ /* 0x040fe40003f25270 */
[C---:B------:R-:W-:Y:S01]  /*0120*/  ISETP.GE.AND P4, PT, R2.reuse, UR11, PT ;  /* 0x0000000b02007c0c */ /* 0x040fe2000bf86270 */
[----:B------:R-:W-:Y:S01]  /*0130*/  IMAD R3, R2, UR10, R15 ;  /* 0x0000000a02037c24 */ /* 0x000fe2000f8e020f */
[----:B------:R-:W-:Y:S02]  /*0140*/  ISETP.NE.OR P1, PT, R0, RZ, !P1 ;  /* 0x000000ff0000720c */ /* 0x000fe40004f25670 */
[----:B------:R-:W-:Y:S02]  /*0150*/  ISETP.GE.AND P0, PT, R15, UR10, PT ;  /* 0x0000000a0f007c0c */ /* 0x000fe4000bf06270 */
[C---:B------:R-:W-:Y:S02]  /*0160*/  ISETP.GE.OR P1, PT, R2.reuse, UR6, P1 ;  /* 0x0000000602007c0c */ /* 0x040fe40008f26670 */
[----:B------:R-:W-:-:S02]  /*0170*/  ISETP.GE.OR P3, PT, R2, UR6, P0 ;  /* 0x0000000602007c0c */ /* 0x000fc40008766670 */
[C---:B------:R-:W-:Y:S02]  /*0180*/  ISETP.GE.OR P2, PT, R15.reuse, UR10, P1 ;  /* 0x0000000a0f007c0c */ /* 0x040fe40008f46670 */
[----:B------:R-:W-:Y:S02]  /*0190*/  ISETP.NE.OR P1, PT, R0, UR4, P3 ;  /* 0x0000000400007c0c */ /* 0x000fe40009f25670 */
[----:B------:R-:W-:Y:S02]  /*01a0*/  ISETP.GE.AND P3, PT, R15, 0x1, PT ;  /* 0x000000010f00780c */ /* 0x000fe40003f66270 */
[----:B------:R-:W-:Y:S02]  /*01b0*/  SHF.R.S32.HI R13, RZ, 0x1f, R3 ;  /* 0x0000001fff0d7819 */ /* 0x000fe40000011403 */
[----:B------:R-:W-:Y:S02]  /*01c0*/  ISETP.NE.OR P3, PT, R7, RZ, !P3 ;  /* 0x000000ff0700720c */ /* 0x000fe40005f65670 */
[----:B----4-:R-:W-:-:S02]  /*01d0*/  IADD3 R4, P6, PT, R3, UR12, RZ ;  /* 0x0000000c03047c10 */ /* 0x010fc4000ffde0ff */
[C---:B------:R-:W-:Y:S01]  /*01e0*/  ISETP.GE.OR P5, PT, R15.reuse, UR10, P4 ;  /* 0x0000000a0f007c0c */ /* 0x040fe2000a7a6670 */
[----:B------:R-:W-:Y:S01]  /*01f0*/  @!P2 VIADD R6, R2, 0xffffffff ;  /* 0xffffffff0206a836 */ /* 0x000fe20000000000 */
[----:B------:R-:W-:Y:S02]  /*0200*/  ISETP.GE.OR P3, PT, R15, UR7, P3 ;  /* 0x000000070f007c0c */ /* 0x000fe40009f66670 */
[----:B------:R-:W-:Y:S01]  /*0210*/  @!P1 IADD3 R8, PT, PT, R5, 0x1, R0 ;  /* 0x0000000105089810 */ /* 0x000fe20007ffe000 */
[--C-:B------:R-:W-:Y:S01]  /*0220*/  @!P2 IMAD R6, R6, UR10, R15.reuse ;  /* 0x0000000a0606ac24 */ /* 0x100fe2000f8e020f */
[----:B------:R-:W-:Y:S02]  /*0230*/  ISETP.GE.OR P4, PT, R15, UR7, P4 ;  /* 0x000000070f007c0c */ /* 0x000fe4000a786670 */
[----:B------:R-:W-:Y:S01]  /*0240*/  IADD3.X R5, PT, PT, R13, UR13, RZ, P6, !PT ;  /* 0x0000000d0d057c10 */ /* 0x000fe2000b7fe4ff */
[----:B------:R-:W-:Y:S01]  /*0250*/  @!P1 IMAD R11, R8, UR10, R15 ;  /* 0x0000000a080b9c24 */ /* 0x000fe2000f8e020f */
[----:B------:R-:W-:-:S02]  /*0260*/  @!P2 IADD3 R8, P6, PT, R6, UR12, RZ ;  /* 0x0000000c0608ac10 */ /* 0x000fc4000ffde0ff */
[----:B------:R-:W-:Y:S01]  /*0270*/  ISETP.GE.OR P3, PT, R2, UR11, P3 ;  /* 0x0000000b02007c0c */ /* 0x000fe20009f66670 */
[----:B------:R-:W2:Y:S01]  /*0280*/  @!P5 LDG.E.U8 R14, desc[UR8][R4.64] ;  /* 0x00000008040ed981 */ /* 0x000ea2000c1e1100 */
[----:B------:R-:W-:Y:S02]  /*0290*/  ISETP.NE.OR P4, PT, R7, R10, P4 ;  /* 0x0000000a0700720c */ /* 0x000fe40002785670 */
[----:B------:R-:W-:Y:S02]  /*02a0*/  @!P2 LEA.HI.X.SX32 R9, R6, UR13, 0x1, P6 ;  /* 0x0000000d0609ac11 */ /* 0x000fe4000b0f0eff */
[----:B------:R-:W-:-:S03]  /*02b0*/  @!P1 IADD3 R10, P6, PT, R11, UR12, RZ ;  /* 0x0000000c0b0a9c10 */ /* 0x000fc6000ffde0ff */
[----:B------:R-:W3:Y:S01]  /*02c0*/  @!P2 LDG.E.U8 R8, desc[UR8][R8.64] ;  /* 0x000000080808a981 */ /* 0x000ee2000c1e1100 */
[----:B------:R-:W-:-:S03]  /*02d0*/  @!P1 LEA.HI.X.SX32 R11, R11, UR13, 0x1, P6 ;  /* 0x0000000d0b0b9c11 */ /* 0x000fc6000b0f0eff */
[----:B------:R-:W4:Y:S04]  /*02e0*/  @!P3 LDG.E.U8 R17, desc[UR8][R4.64+-0x1] ;  /* 0xffffff080411b981 */ /* 0x000f28000c1e1100 */
[----:B------:R-:W5:Y:S04]  /*02f0*/  @!P1 LDG.E.U8 R10, desc[UR8][R10.64] ;  /* 0x000000080a0a9981 */ /* 0x000f68000c1e1100 */
[----:B------:R0:W4:Y:S01]  /*0300*/  @!P4 LDG.E.U8 R18, desc[UR8][R4.64+0x1] ;  /* 0x000001080412c981 */ /* 0x000122000c1e1100 */
[----:B------:R-:W1:Y:S01]  /*0310*/  S2UR UR5, SR_CgaCtaId ;  /* 0x00000000000579c3 */ /* 0x000e620000008800 */
[----:B------:R-:W-:Y:S01]  /*0320*/  ISETP.GE.AND P6, PT, R2, UR6, PT ;  /* 0x0000000602007c0c */ /* 0x000fe2000bfc6270 */
[----:B------:R-:W-:Y:S01]  /*0330*/  VIADD R6, R12, 0x2 ;  /* 0x000000020c067836 */ /* 0x000fe20000000000 */
[----:B------:R-:W-:-:S02]  /*0340*/  UMOV UR4, 0x400 ;  /* 0x0000040000047882 */ /* 0x000fc40000000000 */
[----:B------:R-:W-:Y:S01]  /*0350*/  ISETP.LT.OR P6, PT, R15, 0x1, P6 ;  /* 0x000000010f00780c */ /* 0x000fe200037c1670 */
[----:B------:R-:W-:-:S03]  /*0360*/  IMAD R12, R6, R0, R6 ;  /* 0x00000000060c7224 */ /* 0x000fc600078e0206 */
[----:B------:R-:W-:Y:S01]  /*0370*/  ISETP.EQ.OR P6, PT, R2, RZ, P6 ;  /* 0x000000ff0200720c */ /* 0x000fe200037c2670 */
[----:B------:R-:W-:-:S03]  /*0380*/  VIADD R16, R0, 0x2 ;  /* 0x0000000200107836 */ /* 0x000fc60000000000 */
[----:B------:R-:W-:Y:S01]  /*0390*/  ISETP.GE.OR P6, PT, R15, UR7, P6 ;  /* 0x000000070f007c0c */ /* 0x000fe2000b7c6670 */
[----:B0-----:R-:W-:Y:S01]  /*03a0*/  IMAD R5, R6, R16, R7 ;  /* 0x0000001006057224 */ /* 0x001fe200078e0207 */
[----:B-1----:R-:W-:-:S06]  /*03b0*/  ULEA UR4, UR5, UR4, 0x18 ;  /* 0x0000000405047291 */ /* 0x002fcc000f8ec0ff */
[----:B------:R-:W-:-:S05]  /*03c0*/  IADD3 R9, PT, PT, R12, UR4, R7 ;  /* 0x000000040c097c10 */ /* 0x000fca000fffe007 */
[----:B--2---:R0:W-:Y:S04]  /*03d0*/  @!P5 STS.U8 [R9+0x1], R14 ;  /* 0x0000010e0900d388 */ /* 0x0041e80000000000 */
[----:B------:R0:W-:Y:S04]  /*03e0*/  @P5 STS.U8 [R9+0x1], RZ ;  /* 0x000001ff09005388 */ /* 0x0001e80000000000 */
[----:B---3--:R0:W-:Y:S04]  /*03f0*/  @!P2 STS.U8 [R7+UR4+0x1], R8 ;  /* 0x000001080700a988 */ /* 0x0081e80008000004 */
[----:B-----5:R0:W-:Y:S04]  /*0400*/  @!P1 STS.U8 [R5+UR4+0x1], R10 ;  /* 0x0000010a05009988 */ /* 0x0201e80008000004 */
[----:B----4-:R0:W-:Y:S04]  /*0410*/  @!P3 STS.U8 [R12+UR4], R17 ;  /* 0x000000110c00b988 */ /* 0x0101e80008000004 */
[----:B------:R0:W-:Y:S01]  /*0420*/  @!P4 STS.U8 [R9+0x2], R18 ;  /* 0x000002120900c388 */ /* 0x0001e20000000000 */
[----:B------:R-:W-:Y:S06]  /*0430*/  BAR.SYNC.DEFER_BLOCKING 0x0 ;  /* 0x0000000000007b1d */ /* 0x000fec0000010000 */
[----:B------:R-:W-:Y:S05]  /*0440*/  @P6 BRA `(.L_x_8) ;  /* 0x0000000400146947 */ /* 0x000fea0003800000 */
[----:B0-----:R-:W-:Y:S01]  /*0450*/  IMAD R7, R6, R0, R7 ;  /* 0x0000000006077224 */ /* 0x001fe200078e0207 */
[----:B------:R-:W-:Y:S01]  /*0460*/  LDS.U8 R8, [R9] ;  /* 0x0000000009087984 */ /* 0x000fe20000000000 */
[----:B------:R-:W0:Y:S03]  /*0470*/  LDCU.64 UR6, c[0x0][0x388] ;  /* 0x00007100ff0677ac */ /* 0x000e260008000a00 */
[----:B------:R-:W-:Y:S04]  /*0480*/  LDS.U8 R0, [R7+UR4] ;  /* 0x0000000407007984 */ /* 0x000fe80008000000 */
[----:B------:R-:W1:Y:S04]  /*0490*/  LDS.U8 R10, [R7+UR4+0x1] ;  /* 0x00000104070a7984 */ /* 0x000e680008000000 */
[----:B------:R-:W2:Y:S04]  /*04a0*/  LDS.U8 R2, [R7+UR4+0x2] ;  /* 0x0000020407027984 */ /* 0x000ea80008000000 */
[----:B------:R-:W3:Y:S04]  /*04b0*/  LDS.U8 R4, [R9+0x1] ;  /* 0x0000010009047984 */ /* 0x000ee80000000000 */
[----:B------:R4:W5:Y:S01]  /*04c0*/  LDS.U8 R6, [R9+0x2] ;  /* 0x0000020009067984 */ /* 0x0009620000000000 */
[----:B-1----:R-:W-:-:S02]  /*04d0*/  VIMNMX.U16x2 R11, PT, PT, R0, R10, PT ;  /* 0x0000000a000b7248 */ /* 0x002fc40003fe0200 */
[----:B------:R-:W-:Y:S02]  /*04e0*/  VIMNMX.U16x2 R10, PT, PT, R0, R10, !PT ;  /* 0x0000000a000a7248 */ /* 0x000fe40007fe0200 */
[----:B------:R-:W1:Y:S01]  /*04f0*/  LDS.U8 R0, [R5+UR4] ;  /* 0x0000000405007984 */ /* 0x000e620008000000 */
[----:B------:R-:W-:Y:S02]  /*0500*/  LOP3.LUT R15, R11, 0xffff, RZ, 0xc0, !PT ;  /* 0x0000ffff0b0f7812 */ /* 0x000fe400078ec0ff */
[CC--:B--2---:R-:W-:Y:S02]  /*0510*/  VIMNMX.U16x2 R14, PT, PT, R10.reuse, R2.reuse, PT ;  /* 0x000000020a0e7248 */ /* 0x0c4fe40003fe0200 */
[----:B------:R-:W-:Y:S02]  /*0520*/  VIMNMX.U16x2 R12, PT, PT, R10, R2, !PT ;  /* 0x000000020a0c7248 */ /* 0x000fe40007fe0200 */
[----:B------:R-:W-:Y:S02]  /*0530*/  ISETP.GE.U32.AND P0, PT, R2, R15, PT ;  /* 0x0000000f0200720c */ /* 0x000fe40003f06070 */
[----:B------:R-:W2:Y:S01]  /*0540*/  LDS.U8 R2, [R5+UR4+0x1] ;  /* 0x0000010405027984 */ /* 0x000ea20008000000 */
[----:B------:R-:W-:-:S02]  /*0550*/  VIMNMX.U16x2 R15, PT, PT, R12, R8, PT ;  /* 0x000000080c0f7248 */ /* 0x000fc40003fe0200 */
[----:B------:R-:W-:Y:S02]  /*0560*/  SEL R10, R11, R14, !P0 ;  /* 0x0000000e0b0a7207 */ /* 0x000fe40004000000 */
[----:B------:R-:W-:Y:S02]  /*0570*/  VIMNMX.U16x2 R7, PT, PT, R12, R8, !PT ;  /* 0x000000080c077248 */ /* 0x000fe40007fe0200 */
[CC--:B----4-:R-:W-:Y:S02]  /*0580*/  VIMNMX.U16x2 R9, PT, PT, R10.reuse, R15.reuse, !PT ;  /* 0x0000000f0a097248 */ /* 0x0d0fe40007fe0200 */
[----:B------:R-:W-:Y:S02]  /*0590*/  VIMNMX.U16x2 R15, PT, PT, R10, R15, PT ;  /* 0x0000000f0a0f7248 */ /* 0x000fe40003fe0200 */
[----:B------:R4:W0:Y:S01]  /*05a0*/  LDS.U8 R10, [R5+UR4+0x2] ;  /* 0x00000204050a7984 */ /* 0x0008220008000000 */
[----:B------:R-:W-:Y:S02]  /*05b0*/  SEL R8, R14, R11, !P0 ;  /* 0x0000000b0e087207 */ /* 0x000fe40004000000 */
[----:B---3--:R-:W-:-:S02]  /*05c0*/  VIMNMX.U16x2 R11, PT, PT, R7, R4, PT ;  /* 0x00000004070b7248 */ /* 0x008fc40003fe0200 */
[C---:B------:R-:W-:Y:S02]  /*05d0*/  VIMNMX.U16x2 R14, PT, PT, R8.reuse, R15, PT ;  /* 0x0000000f080e7248 */ /* 0x040fe40003fe0200 */
[----:B------:R-:W-:Y:S02]  /*05e0*/  VIMNMX.U16x2 R4, PT, PT, R7, R4, !PT ;  /* 0x0000000407047248 */ /* 0x000fe40007fe0200 */
[C---:B------:R-:W-:Y:S02]  /*05f0*/  VIMNMX.U16x2 R12, PT, PT, R9.reuse, R11, PT ;  /* 0x0000000b090c7248 */ /* 0x040fe40003fe0200 */
[----:B------:R-:W-:Y:S02]  /*0600*/  VIMNMX.U16x2 R8, PT, PT, R8, R15, !PT ;  /* 0x0000000f08087248 */ /* 0x000fe40007fe0200 */
[----:B------:R-:W-:Y:S02]  /*0610*/  VIMNMX.U16x2 R9, PT, PT, R9, R11, !PT ;  /* 0x0000000b09097248 */ /* 0x000fe40007fe0200 */
[----:B-----5:R-:W-:-:S02]  /*0620*/  VIMNMX.U16x2 R7, PT, PT, R4, R6, PT ;  /* 0x0000000604077248 */ /* 0x020fc40003fe0200 */
[----:B------:R-:W-:Y:S02]  /*0630*/  LOP3.LUT R15, R14, 0xffff, RZ, 0xc0, !PT ;  /* 0x0000ffff0e0f7812 */ /* 0x000fe400078ec0ff */
[----:B------:R-:W-:Y:S02]  /*0640*/  LOP3.LUT R16, R12, 0xffff, RZ, 0xc0, !PT ;  /* 0x0000ffff0c107812 */ /* 0x000fe400078ec0ff */
[----:B------:R-:W-:Y:S02]  /*0650*/  VIMNMX.U16x2 R17, PT, PT, R8, R12, PT ;  /* 0x0000000c08117248 */ /* 0x000fe40003fe0200 */
[----:B----4-:R-:W-:Y:S02]  /*0660*/  VIMNMX.U16x2 R5, PT, PT, R4, R6, !PT ;  /* 0x0000000604057248 */ /* 0x010fe40007fe0200 */
[----:B------:R-:W-:Y:S02]  /*0670*/  VIMNMX.U16x2 R12, PT, PT, R8, R12, !PT ;  /* 0x0000000c080c7248 */ /* 0x000fe40007fe0200 */
[----:B------:R-:W-:-:S02]  /*0680*/  VIMNMX.U16x2 R8, PT, PT, R9, R7, PT ;  /* 0x0000000709087248 */ /* 0x000fc40003fe0200 */
[----:B------:R-:W-:Y:S02]  /*0690*/  ISETP.GE.U32.AND P0, PT, R16, R15, PT ;  /* 0x0000000f1000720c */ /* 0x000fe40003f06070 */
[----:B------:R-:W-:Y:S02]  /*06a0*/  PRMT R11, R17, 0x7610, R11 ;  /* 0x00007610110b7816 */ /* 0x000fe4000000000b */
[----:B------:R-:W-:Y:S02]  /*06b0*/  VIMNMX.U16x2 R9, PT, PT, R9, R7, !PT ;  /* 0x0000000709097248 */ /* 0x000fe40007fe0200 */
[CC--:B-1----:R-:W-:Y:S02]  /*06c0*/  VIMNMX.U16x2 R7, PT, PT, R5.reuse, R0.reuse, PT ;  /* 0x0000000005077248 */ /* 0x0c2fe40003fe0200 */
[----:B------:R-:W-:Y:S02]  /*06d0*/  VIMNMX.U16x2 R0, PT, PT, R5, R0, !PT ;  /* 0x0000000005007248 */ /* 0x000fe40007fe0200 */
[----:B------:R-:W-:-:S02]  /*06e0*/  SEL R6, R14, R11, !P0 ;  /* 0x0000000b0e067207 */ /* 0x000fc40004000000 */
[----:B------:R-:W-:Y:S02]  /*06f0*/  SEL R4, R11, R14, !P0 ;  /* 0x0000000e0b047207 */ /* 0x000fe40004000000 */
[CC--:B------:R-:W-:Y:S02]  /*0700*/  VIMNMX.U16x2 R11, PT, PT, R12.reuse, R8.reuse, PT ;  /* 0x000000080c0b7248 */ /* 0x0c0fe40003fe0200 */
[CC--:B------:R-:W-:Y:S02]  /*0710*/  VIMNMX.U16x2 R5, PT, PT, R9.reuse, R7.reuse, PT ;  /* 0x0000000709057248 */ /* 0x0c0fe40003fe0200 */
[----:B------:R-:W-:Y:S02]  /*0720*/  VIMNMX.U16x2 R8, PT, PT, R12, R8, !PT ;  /* 0x000000080c087248 */ /* 0x000fe40007fe0200 */
[----:B------:R-:W-:Y:S02]  /*0730*/  VIMNMX.U16x2 R9, PT, PT, R9, R7, !PT ;  /* 0x0000000709097248 */ /* 0x000fe40007fe0200 */
[----:B--2---:R-:W-:-:S02]  /*0740*/  VIMNMX.U16x2 R7, PT, PT, R0, R2, PT ;  /* 0x0000000200077248 */ /* 0x004fc40003fe0200 */
[CC--:B------:R-:W-:Y:S02]  /*0750*/  VIMNMX.U16x2 R14, PT, PT, R8.reuse, R5.reuse, PT ;  /* 0x00000005080e7248 */ /* 0x0c0fe40003fe0200 */
[----:B------:R-:W-:Y:S02]  /*0760*/  VIMNMX.U16x2 R12, PT, PT, R8, R5, !PT ;  /* 0x00000005080c7248 */ /* 0x000fe40007fe0200 */
[C---:B------:R-:W-:Y:S02]  /*0770*/  VIMNMX.U16x2 R15, PT, PT, R6.reuse, R11, !PT ;  /* 0x0000000b060f7248 */ /* 0x040fe40007fe0200 */
[----:B------:R-:W-:Y:S02]  /*0780*/  VIMNMX.U16x2 R8, PT, PT, R9, R7, PT ;  /* 0x0000000709087248 */ /* 0x000fe40003fe0200 */
[----:B------:R-:W-:Y:S02]  /*0790*/  VIMNMX.U16x2 R6, PT, PT, R6, R11, PT ;  /* 0x0000000b06067248 */ /* 0x000fe40003fe0200 */
[----:B------:R-:W-:-:S02]  /*07a0*/  VIMNMX.U16x2 R5, PT, PT, R0, R2, !PT ;  /* 0x0000000200057248 */ /* 0x000fc40007fe0200 */
[----:B------:R-:W-:Y:S02]  /*07b0*/  VIMNMX.U16x2 R11, PT, PT, R15, R14, !PT ;  /* 0x0000000e0f0b7248 */ /* 0x000fe40007fe0200 */
[C---:B------:R-:W-:Y:S02]  /*07c0*/  VIMNMX.U16x2 R0, PT, PT, R12.reuse, R8, PT ;  /* 0x000000080c007248 */ /* 0x040fe40003fe0200 */
[----:B------:R-:W-:Y:S02]  /*07d0*/  VIMNMX.U16x2 R7, PT, PT, R9, R7, !PT ;  /* 0x0000000709077248 */ /* 0x000fe40007fe0200 */
[----:B------:R-:W-:Y:S02]  /*07e0*/  VIMNMX.U16x2 R2, PT, PT, R15, R14, PT ;  /* 0x0000000e0f027248 */ /* 0x000fe40003fe0200 */
[----:B------:R-:W-:Y:S02]  /*07f0*/  VIMNMX.U16x2 R8, PT, PT, R12, R8, !PT ;  /* 0x000000080c087248 */ /* 0x000fe40007fe0200 */
[----:B------:R-:W-:-:S02]  /*0800*/  VIMNMX.U16x2 R9, PT, PT, R11, R0, !PT ;  /* 0x000000000b097248 */ /* 0x000fc40007fe0200 */
[----:B0-----:R-:W-:Y:S02]  /*0810*/  VIMNMX3.U16x2 R5, R5, R10, R7, PT ;  /* 0x0000000a0505720f */ /* 0x001fe40003800207 */
[----:B------:R-:W-:Y:S02]  /*0820*/  VIMNMX3.U16x2 R4, R4, R6, R2, !PT ;  /* 0x000000060404720f */ /* 0x000fe40007800202 */
[----:B------:R-:W-:Y:S02]  /*0830*/  VIMNMX.U16x2 R0, PT, PT, R11, R0, PT ;  /* 0x000000000b007248 */ /* 0x000fe40003fe0200 */
[----:B------:R-:W-:Y:S02]  /*0840*/  VIMNMX3.U16x2 R5, R8, R5, R9, PT ;  /* 0x000000050805720f */ /* 0x000fe40003800209 */
[----:B------:R-:W-:Y:S02]  /*0850*/  IADD3 R2, P0, PT, R3, UR6, RZ ;  /* 0x0000000603027c10 */ /* 0x000fe4000ff1e0ff */
[----:B------:R-:W-:-:S02]  /*0860*/  VIMNMX3.U16x2 R0, R4, R0, R5, !PT ;  /* 0x000000000400720f */ /* 0x000fc40007800205 */
[----:B------:R-:W-:-:S05]  /*0870*/  IADD3.X R3, PT, PT, R13, UR7, RZ, P0, !PT ;  /* 0x000000070d037c10 */ /* 0x000fca00087fe4ff */
[----:B------:R-:W-:Y:S01]  /*0880*/  STG.E.U8 desc[UR8][R2.64], R0 ;  /* 0x0000000002007986 */ /* 0x000fe2000c101108 */
[----:B------:R-:W-:Y:S05]  /*0890*/  EXIT ;  /* 0x000000000000794d */ /* 0x000fea0003800000 */
.L_x_8:
[----:B------:R-:W-:-:S04]  /*08a0*/  ISETP.GE.OR P0, PT, R2, UR11, P0 ;  /* 0x0000000b02007c0c */ /* 0x000fc80008706670 */
        /* <DEDUP_REMOVED lines=8> */
.L_x_9:
        /* <DEDUP_REMOVED lines=13> */
.L_x_31:


//--------------------- .text._Z17kernel_median_5x5PhS_ii --------------------------
	.section	.text._Z17kernel_median_5x5PhS_ii,"ax",@progbits
	.align	128
        .global         _Z17kernel_median_5x5PhS_ii
        .type           _Z17kernel_median_5x5PhS_ii,@function
        .size           _Z17kernel_median_5x5PhS_ii,(.L_x_32 - _Z17kernel_median_5x5PhS_ii)
        .other          _Z17kernel_median_5x5PhS_ii,@"STO_CUDA_ENTRY STV_DEFAULT"
_Z17kernel_median_5x5PhS_ii:
.text._Z17kernel_median_5x5PhS_ii:
[----:B------:R-:W0:Y:S01]  /*0000*/  LDC R1, c[0x0][0x37c] ;  /* 0x0000df00ff017b82 */ /* 0x000e220000000800 */
[----:B------:R-:W1:Y:S01]  /*0010*/  S2R R0, SR_CTAID.Y ;  /* 0x0000000000007919 */ /* 0x000e620000002600 */
[----:B------:R-:W1:Y:S01]  /*0020*/  LDCU UR4, c[0x0][0x364] ;  /* 0x00006c80ff0477ac */ /* 0x000e620008000800 */
[----:B------:R-:W-:Y:S01]  /*0030*/  BSSY.RECONVERGENT B0, `(.L_x_10) ;  /* 0x0000147000007945 */ /* 0x000fe20003800200 */
[----:B0-----:R-:W-:Y:S01]  /*0040*/  VIADD R1, R1, 0xffffffe0 ;  /* 0xffffffe001017836 */ /* 0x001fe20000000000 */
[----:B------:R-:W1:Y:S01]  /*0050*/  S2R R3, SR_TID.Y ;  /* 0x0000000000037919 */ /* 0x000e620000002200 */
[----:B------:R-:W0:Y:S01]  /*0060*/  LDCU UR5, c[0x0][0x360] ;  /* 0x00006c00ff0577ac */ /* 0x000e220008000800 */
[----:B------:R-:W0:Y:S01]  /*0070*/  S2R R2, SR_CTAID.X ;  /* 0x0000000000027919 */ /* 0x000e220000002500 */
[----:B------:R-:W2:Y:S01]  /*0080*/  LDCU.64 UR8, c[0x0][0x358] ;  /* 0x00006b00ff0877ac */ /* 0x000ea20008000a00 */
[----:B------:R-:W0:Y:S01]  /*0090*/  S2R R5, SR_TID.X ;  /* 0x0000000000057919 */ /* 0x000e220000002100 */
[----:B-1----:R-:W-:-:S05]  /*00a0*/  IMAD R0, R0, UR4, R3 ;  /* 0x0000000400007c24 */ /* 0x002fca000f8e0203 */
[----:B------:R-:W-:Y:S01]  /*00b0*/  ISETP.GE.U32.AND P0, PT, R0, 0x2, PT ;  /* 0x000000020000780c */ /* 0x000fe20003f06070 */
[----:B0-----:R-:W-:-:S12]  /*00c0*/  IMAD R3, R2, UR5, R5 ;  /* 0x0000000502037c24 */ /* 0x001fd8000f8e0205 */
[----:B--2---:R-:W-:Y:S05]  /*00d0*/  @!P0 BRA `(.L_x_11) ;  /* 0x0000001000f08947 */ /* 0x004fea0003800000 */
[----:B------:R-:W0:Y:S02]  /*00e0*/  LDC.64 R20, c[0x0][0x390] ;  /* 0x0000e400ff147b82 */ /* 0x000e240000000a00 */
[----:B0-----:R-:W-:Y:S02]  /*00f0*/  VIADD R2, R20, 0xfffffffe ;  /* 0xfffffffe14027836 */ /* 0x001fe40000000000 */
[----:B------:R-:W-:-:S03]  /*0100*/  VIADD R21, R21, 0xfffffffe ;  /* 0xfffffffe15157836 */ /* 0x000fc60000000000 */
[----:B------:R-:W-:-:S04]  /*0110*/  ISETP.GE.AND P0, PT, R3, R2, PT ;  /* 0x000000020300720c */ /* 0x000fc80003f06270 */
[----:B------:R-:W-:-:S04]  /*0120*/  ISETP.GE.OR P0, PT, R0, R21, P0 ;  /* 0x000000150000720c */ /* 0x000fc80000706670 */
[----:B------:R-:W-:-:S13]  /*0130*/  ISETP.LT.OR P0, PT, R3, 0x2, P0 ;  /* 0x000000020300780c */ /* 0x000fda0000701670 */
[----:B------:R-:W-:Y:S05]  /*0140*/  @P0 BRA `(.L_x_11) ;  /* 0x0000001000d40947 */ /* 0x000fea0003800000 */
[----:B------:R-:W0:Y:S01]  /*0150*/  LDCU.64 UR4, c[0x0][0x380] ;  /* 0x00007000ff0477ac */ /* 0x000e220008000a00 */
[----:B------:R-:W-:-:S04]  /*0160*/  VIADD R21, R0, 0xfffffffe ;  /* 0xfffffffe00157836 */ /* 0x000fc80000000000 */
[----:B------:R-:W-:-:S04]  /*0170*/  IMAD R21, R21, R20, R3 ;  /* 0x0000001415157224 */ /* 0x000fc800078e0203 */
[----:B------:R-:W-:-:S05]  /*0180*/  VIADD R0, R21, 0xfffffffe ;  /* 0xfffffffe15007836 */ /* 0x000fca0000000000 */
[----:B0-----:R-:W-:-:S04]  /*0190*/  IADD3 R28, P0, PT, R0, UR4, RZ ;  /* 0x00000004001c7c10 */ /* 0x001fc8000ff1e0ff */
[----:B------:R-:W-:-:S05]  /*01a0*/  LEA.HI.X.SX32 R29, R0, UR5, 0x1, P0 ;  /* 0x00000005001d7c11 */ /* 0x000fca00080f0eff */
[----:B------:R-:W2:Y:S01]  /*01b0*/  LDG.E.U8 R15, desc[UR8][R28.64+0x1] ;  /* 0x000001081c0f7981 */ /* 0x000ea2000c1e1100 */
[----:B------:R-:W-:Y:S02]  /*01c0*/  SHF.R.S32.HI R5, RZ, 0x1f, R20 ;  /* 0x0000001fff057819 */ /* 0x000fe40000011414 */
[-C--:B------:R-:W-:Y:S01]  /*01d0*/  IADD3 R18, P0, PT, R28, R20.reuse, RZ ;  /* 0x000000141c127210 */ /* 0x080fe20007f1e0ff */
[----:B------:R-:W3:Y:S04]  /*01e0*/  LDG.E.U8 R17, desc[UR8][R28.64] ;  /* 0x000000081c117981 */ /* 0x000ee8000c1e1100 */
[C---:B------:R-:W-:Y:S01]  /*01f0*/  IMAD.X R19, R5.reuse, 0x1, R29, P0 ;  /* 0x0000000105137824 */ /* 0x040fe200000e061d */
[-C--:B------:R-:W-:Y:S01]  /*0200*/  IADD3 R26, P0, PT, R18, R20.reuse, RZ ;  /* 0x00000014121a7210 */ /* 0x080fe20007f1e0ff */
[----:B------:R-:W4:Y:S04]  /*0210*/  LDG.E.U8 R0, desc[UR8][R28.64+0x2] ;  /* 0x000002081c007981 */ /* 0x000f28000c1e1100 */
[C---:B------:R-:W-:Y:S01]  /*0220*/  IMAD.X R27, R5.reuse, 0x1, R19, P0 ;  /* 0x00000001051b7824 */ /* 0x040fe200000e0613 */
[-C--:B------:R-:W-:Y:S01]  /*0230*/  IADD3 R22, P0, PT, R26, R20.reuse, RZ ;  /* 0x000000141a167210 */ /* 0x080fe20007f1e0ff */
[----:B------:R-:W5:Y:S04]  /*0240*/  LDG.E.U8 R2, desc[UR8][R28.64+0x3] ;  /* 0x000003081c027981 */ /* 0x000f68000c1e1100 */
[C---:B------:R-:W-:Y:S01]  /*0250*/  IMAD.X R23, R5.reuse, 0x1, R27, P0 ;  /* 0x0000000105177824 */ /* 0x040fe200000e061b */
[----:B------:R-:W-:Y:S01]  /*0260*/  IADD3 R24, P0, PT, R22, R20, RZ ;  /* 0x0000001416187210 */ /* 0x000fe20007f1e0ff */
[----:B------:R-:W4:Y:S04]  /*0270*/  LDG.E.U8 R4, desc[UR8][R28.64+0x4] ;  /* 0x000004081c047981 */ /* 0x000f28000c1e1100 */
[----:B------:R-:W-:Y:S01]  /*0280*/  IMAD.X R25, R5, 0x1, R23, P0 ;  /* 0x0000000105197824 */ /* 0x000fe200000e0617 */
[----:B------:R-:W5:Y:S04]  /*0290*/  LDG.E.U8 R12, desc[UR8][R18.64] ;  /* 0x00000008120c7981 */ /* 0x000f68000c1e1100 */
        /* <DEDUP_REMOVED lines=18> */
[----:B--2---:R0:W-:Y:S04]  /*03c0*/  STL.U8 [R1+0x1], R15 ;  /* 0x0000010f01007387 */ /* 0x0041e80000100000 */
[----:B0-----:R-:W2:Y:S04]  /*03d0*/  LDG.E.U8 R15, desc[UR8][R22.64+0x4] ;  /* 0x00000408160f7981 */ /* 0x001ea8000c1e1100 */
[----:B---3--:R-:W-:Y:S04]  /*03e0*/  STL.U8 [R1], R17 ;  /* 0x0000001101007387 */ /* 0x008fe80000100000 */
[----:B----4-:R-:W-:Y:S04]  /*03f0*/  STL.U8 [R1+0x4], R4 ;  /* 0x0000040401007387 */ /* 0x010fe80000100000 */
[----:B-----5:R-:W-:Y:S04]  /*0400*/  STL.U8 [R1+0x5], R12 ;  /* 0x0000050c01007387 */ /* 0x020fe80000100000 */
        /* <DEDUP_REMOVED lines=16> */
[----:B------:R-:W-:Y:S01]  /*0510*/  STL.U8 [R1+0x12], R27 ;  /* 0x0000121b01007387 */ /* 0x000fe20000100000 */
[----:B------:R-:W-:-:S03]  /*0520*/  IMAD R20, R20, 0x2, R21 ;  /* 0x0000000214147824 */ /* 0x000fc600078e0215 */
[----:B------:R0:W-:Y:S04]  /*0530*/  STL.U8 [R1+0x2], R0 ;  /* 0x0000020001007387 */ /* 0x0001e80000100000 */
[----:B------:R1:W-:Y:S04]  /*0540*/  STL.U8 [R1+0x3], R2 ;  /* 0x0000030201007387 */ /* 0x0003e80000100000 */
[----:B------:R3:W-:Y:S01]  /*0550*/  STL.U8 [R1+0x9], R3 ;  /* 0x0000090301007387 */ /* 0x0007e20000100000 */
[----:B0-----:R-:W-:Y:S01]  /*0560*/  VIADD R0, R1, 0x8 ;  /* 0x0000000801007836 */ /* 0x001fe20000000000 */
[----:B------:R-:W-:Y:S01]  /*0570*/  UMOV UR4, URZ ;  /* 0x000000ff00047c82 */ /* 0x000fe20008000000 */
[----:B-1----:R-:W-:Y:S01]  /*0580*/  PRMT R2, RZ, 0x7610, R2 ;  /* 0x00007610ff027816 */ /* 0x002fe20000000002 */
[----:B------:R-:W-:Y:S01]  /*0590*/  UMOV UR5, 0x18 ;  /* 0x0000001800057882 */ /* 0x000fe20000000000 */
[----:B---3--:R-:W-:Y:S01]  /*05a0*/  PRMT R3, RZ, 0x7610, R3 ;  /* 0x00007610ff037816 */ /* 0x008fe20000000003 */
[----:B--2---:R0:W-:Y:S06]  /*05b0*/  STL.U8 [R1+0x13], R15 ;  /* 0x0000130f01007387 */ /* 0x0041ec0000100000 */
.L_x_17:
[----:B------:R-:W-:Y:S01]  /*05c0*/  UIADD3 UR6, UPT, UPT, UR4, -0x9, URZ ;  /* 0xfffffff704067890 */ /* 0x000fe2000fffe0ff */
[----:B------:R-:W-:Y:S01]  /*05d0*/  IMAD.MOV.U32 R4, RZ, RZ, RZ ;  /* 0x000000ffff047224 */ /* 0x000fe200078e00ff */
[----:B------:R-:W-:Y:S02]  /*05e0*/  UIADD3 UR4, UPT, UPT, UR4, 0x1, URZ ;  /* 0x0000000104047890 */ /* 0x000fe4000fffe0ff */
[----:B------:R-:W-:Y:S02]  /*05f0*/  UISETP.GE.U32.AND UP2, UPT, UR6, 0xf, UPT ;  /* 0x0000000f0600788c */ /* 0x000fe4000bf46070 */
[----:B------:R-:W-:Y:S02]  /*0600*/  ULOP3.LUT UP0, URZ, UR5, 0xf, URZ, 0xc0, !UPT ;  /* 0x0000000f05ff7892 */ /* 0x000fe4000f80c0ff */
[----:B------:R-:W-:-:S05]  /*0610*/  UISETP.NE.AND UP1, UPT, UR4, 0x18, UPT ;  /* 0x000000180400788c */ /* 0x000fca000bf25270 */
[----:B-1234-:R-:W-:Y:S06]  /*0620*/  BRA.U !UP2, `(.L_x_12) ;  /* 0x000000050aa47547 */ /* 0x01efec000b800000 */
[----:B------:R1:W5:Y:S01]  /*0630*/  LDL.U8 R6, [R1] ;  /* 0x0000000001067983 */ /* 0x0003620000100000 */
[----:B------:R-:W-:Y:S01]  /*0640*/  ULOP3.LUT UR6, UR5, 0xfffffff0, URZ, 0xc0, !UPT ;  /* 0xfffffff005067892 */ /* 0x000fe2000f8ec0ff */
[----:B------:R-:W-:-:S03]  /*0650*/  IMAD.MOV.U32 R5, RZ, RZ, R0 ;  /* 0x000000ffff057224 */ /* 0x000fc600078e0000 */
[----:B------:R-:W-:Y:S02]  /*0660*/  UIADD3 UR7, UPT, UPT, -UR6, URZ, URZ ;  /* 0x000000ff06077290 */ /* 0x000fe4000fffe1ff */
[----:B------:R-:W-:-:S10]  /*0670*/  IMAD.U32 R4, RZ, RZ, UR6 ;  /* 0x00000006ff047e24 */ /* 0x000fd4000f8e00ff */
.L_x_13:
        /* <DEDUP_REMOVED lines=10> */
[----:B--2---:R-:W-:-:S04]  /*0720*/  @P0 PRMT R8, R6, 0x7610, R8 ;  /* 0x0000761006080816 */ /* 0x004fc80000000008 */
[----:B------:R-:W-:-:S04]  /*0730*/  LOP3.LUT R7, R8, 0xffff, RZ, 0xc0, !PT ;  /* 0x0000ffff08077812 */ /* 0x000fc800078ec0ff */
[----:B---3--:R-:W-:-:S13]  /*0740*/  ISETP.GT.U32.AND P1, PT, R7, R10, PT ;  /* 0x0000000a0700720c */ /* 0x008fda0003f24070 */
[----:B------:R2:W-:Y:S04]  /*0750*/  @P1 STL.U8 [R5+-0x7], R10 ;  /* 0xfffff90a05001387 */ /* 0x0005e80000100000 */
[----:B------:R-:W-:Y:S01]  /*0760*/  @P1 STL.U8 [R5+-0x6], R8 ;  /* 0xfffffa0805001387 */ /* 0x000fe20000100000 */
[----:B--2---:R-:W-:-:S04]  /*0770*/  @P1 PRMT R10, R8, 0x7610, R10 ;  /* 0x00007610080a1816 */ /* 0x004fc8000000000a */
[----:B------:R-:W-:-:S04]  /*0780*/  LOP3.LUT R7, R10, 0xffff, RZ, 0xc0, !PT ;  /* 0x0000ffff0a077812 */ /* 0x000fc800078ec0ff */
[----:B----4-:R-:W-:-:S13]  /*0790*/  ISETP.GT.U32.AND P0, PT, R7, R12, PT ;  /* 0x0000000c0700720c */ /* 0x010fda0003f04070 */
[----:B------:R2:W-:Y:S04]  /*07a0*/  @P0 STL.U8 [R5+-0x6], R12 ;  /* 0xfffffa0c05000387 */ /* 0x0005e80000100000 */
[----:B------:R-:W-:Y:S01]  /*07b0*/  @P0 STL.U8 [R5+-0x5], R10 ;  /* 0xfffffb0a05000387 */ /* 0x000fe20000100000 */
[----:B--2---:R-:W-:-:S04]  /*07c0*/  @P0 PRMT R12, R10, 0x7610, R12 ;  /* 0x000076100a0c0816 */ /* 0x004fc8000000000c */
[----:B------:R-:W-:-:S04]  /*07d0*/  LOP3.LUT R7, R12, 0xffff, RZ, 0xc0, !PT ;  /* 0x0000ffff0c077812 */ /* 0x000fc800078ec0ff */
[----:B------:R-:W-:-:S13]  /*07e0*/  ISETP.GT.U32.AND P1, PT, R7, R14, PT ;  /* 0x0000000e0700720c */ /* 0x000fda0003f24070 */
        /* <DEDUP_REMOVED lines=11> */
[----:B------:R-:W-:Y:S04]  /*08a0*/  @P1 STL.U8 [R5+-0x2], R16 ;  /* 0xfffffe1005001387 */ /* 0x000fe80000100000 */
[----:B------:R-:W3:Y:S01]  /*08b0*/  LDL.U8 R8, [R5+-0x1] ;  /* 0xffffff0005087983 */ /* 0x000ee20000100000 */
[----:B--2---:R-:W-:-:S04]  /*08c0*/  @P1 PRMT R18, R16, 0x7610, R18 ;  /* 0x0000761010121816 */ /* 0x004fc80000000012 */
[----:B------:R-:W-:-:S04]  /*08d0*/  LOP3.LUT R7, R18, 0xffff, RZ, 0xc0, !PT ;  /* 0x0000ffff12077812 */ /* 0x000fc800078ec0ff */
[----:B---3--:R-:W-:-:S13]  /*08e0*/  ISETP.GT.U32.AND P0, PT, R7, R8, PT ;  /* 0x000000080700720c */ /* 0x008fda0003f04070 */
[----:B------:R2:W-:Y:S04]  /*08f0*/  @P0 STL.U8 [R5+-0x2], R8 ;  /* 0xfffffe0805000387 */ /* 0x0005e80000100000 */
[----:B------:R3:W-:Y:S04]  /*0900*/  @P0 STL.U8 [R5+-0x1], R18 ;  /* 0xffffff1205000387 */ /* 0x0007e80000100000 */
[----:B------:R-:W4:Y:S01]  /*0910*/  LDL.U8 R10, [R5] ;  /* 0x00000000050a7983 */ /* 0x000f220000100000 */
[----:B--2---:R-:W-:-:S04]  /*0920*/  @P0 PRMT R8, R18, 0x7610, R8 ;  /* 0x0000761012080816 */ /* 0x004fc80000000008 */
[----:B------:R-:W-:-:S04]  /*0930*/  LOP3.LUT R7, R8, 0xffff, RZ, 0xc0, !PT ;  /* 0x0000ffff08077812 */ /* 0x000fc800078ec0ff */
[----:B----4-:R-:W-:-:S13]  /*0940*/  ISETP.GT.U32.AND P0, PT, R7, R10, PT ;  /* 0x0000000a0700720c */ /* 0x010fda0003f04070 */
[----:B------:R2:W-:Y:S04]  /*0950*/  @P0 STL.U8 [R5+-0x1], R10 ;  /* 0xffffff0a05000387 */ /* 0x0005e80000100000 */
[----:B------:R-:W4:Y:S04]  /*0960*/  LDL.U8 R12, [R5+0x1] ;  /* 0x00000100050c7983 */ /* 0x000f280000100000 */
[----:B------:R-:W4:Y:S04]  /*0970*/  LDL.U8 R14, [R5+0x2] ;  /* 0x00000200050e7983 */ /* 0x000f280000100000 */
[----:B------:R-:W4:Y:S04]  /*0980*/  LDL.U8 R16, [R5+0x3] ;  /* 0x0000030005107983 */ /* 0x000f280000100000 */
[----:B------:R-:W4:Y:S04]  /*0990*/  LDL.U8 R22, [R5+0x4] ;  /* 0x0000040005167983 */ /* 0x000f280000100000 */
[----:B------:R-:W4:Y:S04]  /*09a0*/  LDL.U8 R24, [R5+0x5] ;  /* 0x0000050005187983 */ /* 0x000f280000100000 */
[----:B---3--:R-:W3:Y:S04]  /*09b0*/  LDL.U8 R18, [R5+0x6] ;  /* 0x0000060005127983 */ /* 0x008ee80000100000 */
[----:B------:R-:W3:Y:S04]  /*09c0*/  LDL.U8 R26, [R5+0x7] ;  /* 0x00000700051a7983 */ /* 0x000ee80000100000 */
[----:B------:R-:W3:Y:S01]  /*09d0*/  LDL.U8 R6, [R5+0x8] ;  /* 0x0000080005067983 */ /* 0x000ee20000100000 */
[----:B--2---:R-:W-:Y:S01]  /*09e0*/  @P0 PRMT R10, R8, 0x7610, R10 ;  /* 0x00007610080a0816 */ /* 0x004fe2000000000a */
[----:B------:R-:W-:-:S02]  /*09f0*/  UIADD3 UR7, UPT, UPT, UR7, 0x10, URZ ;  /* 0x0000001007077890 */ /* 0x000fc4000fffe0ff */
[----:B------:R-:W-:Y:S01]  /*0a00*/  @P0 STL.U8 [R5], R8 ;  /* 0x0000000805000387 */ /* 0x000fe20000100000 */
[----:B------:R-:W-:Y:S01]  /*0a10*/  LOP3.LUT R7, R10, 0xffff, RZ, 0xc0, !PT ;  /* 0x0000ffff0a077812 */ /* 0x000fe200078ec0ff */
[----:B------:R-:W-:-:S03]  /*0a20*/  UISETP.NE.AND UP2, UPT, UR7, URZ, UPT ;  /* 0x000000ff0700728c */ /* 0x000fc6000bf45270 */
[----:B----4-:R-:W-:-:S13]  /*0a30*/  ISETP.GT.U32.AND P1, PT, R7, R12, PT ;  /* 0x0000000c0700720c */ /* 0x010fda0003f24070 */
[----:B------:R2:W-:Y:S04]  /*0a40*/  @P1 STL.U8 [R5], R12 ;  /* 0x0000000c05001387 */ /* 0x0005e80000100000 */
[----:B------:R-:W-:Y:S01]  /*0a50*/  @P1 STL.U8 [R5+0x1], R10 ;  /* 0x0000010a05001387 */ /* 0x000fe20000100000 */
[----:B--2---:R-:W-:-:S04]  /*0a60*/  @P1 PRMT R12, R10, 0x7610, R12 ;  /* 0x000076100a0c1816 */ /* 0x004fc8000000000c */
[----:B------:R-:W-:-:S04]  /*0a70*/  LOP3.LUT R7, R12, 0xffff, RZ, 0xc0, !PT ;  /* 0x0000ffff0c077812 */ /* 0x000fc800078ec0ff */
[----:B------:R-:W-:-:S13]  /*0a80*/  ISETP.GT.U32.AND P0, PT, R7, R14, PT ;  /* 0x0000000e0700720c */ /* 0x000fda0003f04070 */
[----:B------:R2:W-:Y:S04]  /*0a90*/  @P0 STL.U8 [R5+0x1], R14 ;  /* 0x0000010e05000387 */ /* 0x0005e80000100000 */
        /* <DEDUP_REMOVED lines=18> */
[----:B---3--:R-:W-:-:S13]  /*0bc0*/  ISETP.GT.U32.AND P0, PT, R7, R18, PT ;  /* 0x000000120700720c */ /* 0x008fda0003f04070 */
        /* <DEDUP_REMOVED lines=11> */
[----:B------:R3:W-:Y:S01]  /*0c80*/  @P0 STL.U8 [R5+0x8], R26 ;  /* 0x0000081a05000387 */ /* 0x0007e20000100000 */
[----:B--2---:R-:W-:Y:S01]  /*0c90*/  @P0 PRMT R6, R26, 0x7610, R6 ;  /* 0x000076101a060816 */ /* 0x004fe20000000006 */
[----:B---3--:R-:W-:Y:S01]  /*0ca0*/  VIADD R5, R5, 0x10 ;  /* 0x0000001005057836 */ /* 0x008fe20000000000 */
[----:B------:R-:W-:Y:S06]  /*0cb0*/  BRA.U UP2, `(.L_x_13) ;  /* 0xfffffff902707547 */ /* 0x000fec000b83ffff */
.L_x_12:
        /* <DEDUP_REMOVED lines=10> */
[----:B0-----:R-:W2:Y:S04]  /*0d60*/  LDL.U8 R15, [R14] ;  /* 0x000000000e0f7983 */ /* 0x001ea80000100000 */
        /* <DEDUP_REMOVED lines=12> */
[----:B0-----:R-:W-:-:S04]  /*0e30*/  @P2 PRMT R5, R15, 0x7610, R5 ;  /* 0x000076100f052816 */ /* 0x001fc80000000005 */
[----:B------:R-:W-:-:S04]  /*0e40*/  LOP3.LUT R13, R5, 0xffff, RZ, 0xc0, !PT ;  /* 0x0000ffff050d7812 */ /* 0x000fc800078ec0ff */
[----:B---3--:R-:W-:-:S13]  /*0e50*/  ISETP.GT.U32.AND P1, PT, R13, R6, PT ;  /* 0x000000060d00720c */ /* 0x008fda0003f24070 */
[----:B------:R0:W-:Y:S04]  /*0e60*/  @P1 STL.U8 [R14+0x1], R6 ;  /* 0x000001060e001387 */ /* 0x0001e80000100000 */
[----:B------:R-:W-:Y:S01]  /*0e70*/  @P1 STL.U8 [R14+0x2], R5 ;  /* 0x000002050e001387 */ /* 0x000fe20000100000 */
[----:B0-----:R-:W-:-:S04]  /*0e80*/  @P1 PRMT R6, R5, 0x7610, R6 ;  /* 0x0000761005061816 */ /* 0x001fc80000000006 */
[----:B------:R-:W-:-:S04]  /*0e90*/  LOP3.LUT R12, R6, 0xffff, RZ, 0xc0, !PT ;  /* 0x0000ffff060c7812 */ /* 0x000fc800078ec0ff */
[----:B----4-:R-:W-:-:S13]  /*0ea0*/  ISETP.GT.U32.AND P2, PT, R12, R7, PT ;  /* 0x000000070c00720c */ /* 0x010fda0003f44070 */
[----:B------:R0:W-:Y:S04]  /*0eb0*/  @P2 STL.U8 [R14+0x2], R7 ;  /* 0x000002070e002387 */ /* 0x0001e80000100000 */
[----:B------:R-:W-:Y:S01]  /*0ec0*/  @P2 STL.U8 [R14+0x3], R6 ;  /* 0x000003060e002387 */ /* 0x000fe20000100000 */
[----:B0-----:R-:W-:-:S04]  /*0ed0*/  @P2 PRMT R7, R6, 0x7610, R7 ;  /* 0x0000761006072816 */ /* 0x001fc80000000007 */
[----:B------:R-:W-:-:S04]  /*0ee0*/  LOP3.LUT R13, R7, 0xffff, RZ, 0xc0, !PT ;  /* 0x0000ffff070d7812 */ /* 0x000fc800078ec0ff */
[----:B-----5:R-:W-:-:S13]  /*0ef0*/  ISETP.GT.U32.AND P1, PT, R13, R8, PT ;  /* 0x000000080d00720c */ /* 0x020fda0003f24070 */
[----:B------:R0:W-:Y:S04]  /*0f00*/  @P1 STL.U8 [R14+0x3], R8 ;  /* 0x000003080e001387 */ /* 0x0001e80000100000 */
[----:B------:R-:W-:Y:S01]  /*0f10*/  @P1 STL.U8 [R14+0x4], R7 ;  /* 0x000004070e001387 */ /* 0x000fe20000100000 */
[----:B0-----:R-:W-:-:S04]  /*0f20*/  @P1 PRMT R8, R7, 0x7610, R8 ;  /* 0x0000761007081816 */ /* 0x001fc80000000008 */
[----:B------:R-:W-:-:S04]  /*0f30*/  LOP3.LUT R12, R8, 0xffff, RZ, 0xc0, !PT ;  /* 0x0000ffff080c7812 */ /* 0x000fc800078ec0ff */
[----:B------:R-:W-:-:S13]  /*0f40*/  ISETP.GT.U32.AND P2, PT, R12, R9, PT ;  /* 0x000000090c00720c */ /* 0x000fda0003f44070 */
        /* <DEDUP_REMOVED lines=11> */
[----:B------:R2:W-:Y:S01]  /*1000*/  @P2 STL.U8 [R14+0x7], R10 ;  /* 0x0000070a0e002387 */ /* 0x0005e20000100000 */
[----:B0-----:R-:W-:-:S04]  /*1010*/  @P2 PRMT R11, R10, 0x7610, R11 ;  /* 0x000076100a0b2816 */ /* 0x001fc8000000000b */
[----:B------:R-:W-:-:S04]  /*1020*/  LOP3.LUT R5, R11, 0xffff, RZ, 0xc0, !PT ;  /* 0x0000ffff0b057812 */ /* 0x000fc800078ec0ff */
[----:B------:R-:W-:-:S13]  /*1030*/  ISETP.GT.U32.AND P1, PT, R5, R16, PT ;  /* 0x000000100500720c */ /* 0x000fda0003f24070 */
[----:B------:R2:W-:Y:S04]  /*1040*/  @P1 STL.U8 [R14+0x7], R16 ;  /* 0x000007100e001387 */ /* 0x0005e80000100000 */
[----:B------:R2:W-:Y:S02]  /*1050*/  @P1 STL.U8 [R14+0x8], R11 ;  /* 0x0000080b0e001387 */ /* 0x0005e40000100000 */
.L_x_15:
        /* <DEDUP_REMOVED lines=27> */
[----:B----4-:R-:W-:-:S13]  /*1210*/  ISETP.GT.U32.AND P2, PT, R8, R7, PT ;  /* 0x000000070800720c */ /* 0x010fda0003f44070 */
[----:B------:R2:W-:Y:S04]  /*1220*/  @P2 STL.U8 [R14+0x2], R7 ;  /* 0x000002070e002387 */ /* 0x0005e80000100000 */
[----:B------:R3:W-:Y:S01]  /*1230*/  @P2 STL.U8 [R14+0x3], R6 ;  /* 0x000003060e002387 */ /* 0x0007e20000100000 */
[----:B--2---:R-:W-:-:S04]  /*1240*/  @P2 PRMT R7, R6, 0x7610, R7 ;  /* 0x0000761006072816 */ /* 0x004fc80000000007 */
[----:B------:R-:W-:-:S04]  /*1250*/  LOP3.LUT R8, R7, 0xffff, RZ, 0xc0, !PT ;  /* 0x0000ffff07087812 */ /* 0x000fc800078ec0ff */
[----:B-----5:R-:W-:-:S13]  /*1260*/  ISETP.GT.U32.AND P1, PT, R8, R11, PT ;  /* 0x0000000b0800720c */ /* 0x020fda0003f24070 */
[----:B------:R3:W-:Y:S04]  /*1270*/  @P1 STL.U8 [R14+0x3], R11 ;  /* 0x0000030b0e001387 */ /* 0x0007e80000100000 */
[----:B------:R3:W-:Y:S02]  /*1280*/  @P1 STL.U8 [R14+0x4], R7 ;  /* 0x000004070e001387 */ /* 0x0007e40000100000 */
.L_x_16:
[----:B------:R-:W-:Y:S05]  /*1290*/  @!P0 BRA `(.L_x_14) ;  /* 0x0000000000588947 */ /* 0x000fea0003800000 */
[----:B---3--:R-:W-:-:S05]  /*12a0*/  IMAD.IADD R7, R1, 0x1, R4 ;  /* 0x0000000101077824 */ /* 0x008fca00078e0204 */
[----:B------:R-:W2:Y:S04]  /*12b0*/  LDL.U8 R5, [R7] ;  /* 0x0000000007057983 */ /* 0x000ea80000100000 */
[----:B------:R-:W2:Y:S01]  /*12c0*/  LDL.U8 R4, [R7+0x1] ;  /* 0x0000010007047983 */ /* 0x000ea20000100000 */
[----:B------:R-:W-:Y:S02]  /*12d0*/  ISETP.NE.AND P1, PT, R10, 0x1, PT ;  /* 0x000000010a00780c */ /* 0x000fe40003f25270 */
[----:B--2---:R-:W-:-:S13]  /*12e0*/  ISETP.GT.U32.AND P0, PT, R5, R4, PT ;  /* 0x000000040500720c */ /* 0x004fda0003f04070 */
[----:B------:R-:W-:Y:S04]  /*12f0*/  @P0 STL.U8 [R7+0x1], R5 ;  /* 0x0000010507000387 */ /* 0x000fe80000100000 */
[----:B------:R2:W-:Y:S02]  /*1300*/  @P0 STL.U8 [R7], R4 ;  /* 0x0000000407000387 */ /* 0x0005e40000100000 */
[----:B--2---:R-:W-:Y:S01]  /*1310*/  @P0 PRMT R4, R5, 0x7610, R4 ;  /* 0x0000761005040816 */ /* 0x004fe20000000004 */
[----:B------:R-:W-:Y:S06]  /*1320*/  @!P1 BRA `(.L_x_14) ;  /* 0x0000000000349947 */ /* 0x000fec0003800000 */
[----:B------:R-:W2:Y:S01]  /*1330*/  LDL.U8 R5, [R7+0x2] ;  /* 0x0000020007057983 */ /* 0x000ea20000100000 */
[----:B------:R-:W-:Y:S02]  /*1340*/  LOP3.LUT R6, R4, 0xffff, RZ, 0xc0, !PT ;  /* 0x0000ffff04067812 */ /* 0x000fe400078ec0ff */
[----:B------:R-:W-:Y:S02]  /*1350*/  ISETP.NE.AND P1, PT, R10, 0x2, PT ;  /* 0x000000020a00780c */ /* 0x000fe40003f25270 */
[----:B--2---:R-:W-:-:S13]  /*1360*/  ISETP.GT.U32.AND P0, PT, R6, R5, PT ;  /* 0x000000050600720c */ /* 0x004fda0003f04070 */
[----:B------:R-:W-:Y:S04]  /*1370*/  @P0 STL.U8 [R7+0x2], R4 ;  /* 0x0000020407000387 */ /* 0x000fe80000100000 */
[----:B------:R2:W-:Y:S02]  /*1380*/  @P0 STL.U8 [R7+0x1], R5 ;  /* 0x0000010507000387 */ /* 0x0005e40000100000 */
[----:B--2---:R-:W-:Y:S01]  /*1390*/  @P0 PRMT R5, R4, 0x7610, R5 ;  /* 0x0000761004050816 */ /* 0x004fe20000000005 */
[----:B------:R-:W-:Y:S06]  /*13a0*/  @!P1 BRA `(.L_x_14) ;  /* 0x0000000000149947 */ /* 0x000fec0003800000 */
[----:B------:R-:W2:Y:S01]  /*13b0*/  LDL.U8 R6, [R7+0x3] ;  /* 0x0000030007067983 */ /* 0x000ea20000100000 */
[----:B------:R-:W-:-:S04]  /*13c0*/  LOP3.LUT R4, R5, 0xffff, RZ, 0xc0, !PT ;  /* 0x0000ffff05047812 */ /* 0x000fc800078ec0ff */
[----:B--2---:R-:W-:-:S13]  /*13d0*/  ISETP.GT.U32.AND P0, PT, R4, R6, PT ;  /* 0x000000060400720c */ /* 0x004fda0003f04070 */
[----:B------:R4:W-:Y:S04]  /*13e0*/  @P0 STL.U8 [R7+0x2], R6 ;  /* 0x0000020607000387 */ /* 0x0009e80000100000 */
[----:B------:R4:W-:Y:S02]  /*13f0*/  @P0 STL.U8 [R7+0x3], R5 ;  /* 0x0000030507000387 */ /* 0x0009e40000100000 */
.L_x_14:
[----:B------:R-:W-:Y:S01]  /*1400*/  VIADD R3, R3, 0x1 ;  /* 0x0000000103037836 */ /* 0x000fe20000000000 */
[----:B------:R-:W-:Y:S01]  /*1410*/  UIADD3 UR5, UPT, UPT, UR5, -0x1, URZ ;  /* 0xffffffff05057890 */ /* 0x000fe2000fffe0ff */
[----:B------:R-:W-:Y:S01]  /*1420*/  VIADD R2, R2, 0x1 ;  /* 0x0000000102027836 */ /* 0x000fe20000000000 */
[----:B------:R-:W-:Y:S10]  /*1430*/  BRA.U UP1, `(.L_x_17) ;  /* 0xfffffff101607547 */ /* 0x000ff4000b83ffff */
[----:B----4-:R-:W4:Y:S01]  /*1440*/  LDL.U8 R5, [R1+0xc] ;  /* 0x00000c0001057983 */ /* 0x010f220000100000 */
[----:B------:R-:W5:Y:S02]  /*1450*/  LDCU.64 UR4, c[0x0][0x388] ;  /* 0x00007100ff0477ac */ /* 0x000f640008000a00 */
[----:B-----5:R-:W-:-:S04]  /*1460*/  IADD3 R2, P0, PT, R20, UR4, RZ ;  /* 0x0000000414027c10 */ /* 0x020fc8000ff1e0ff */
[----:B------:R-:W-:-:S05]  /*1470*/  LEA.HI.X.SX32 R3, R20, UR5, 0x1, P0 ;  /* 0x0000000514037c11 */ /* 0x000fca00080f0eff */
[----:B----4-:R-:W-:Y:S01]  /*1480*/  STG.E.U8 desc[UR8][R2.64], R5 ;  /* 0x0000000502007986 */ /* 0x010fe2000c101108 */
[----:B------:R-:W-:Y:S05]  /*1490*/  EXIT ;  /* 0x000000000000794d */ /* 0x000fea0003800000 */
.L_x_11:
[----:B------:R-:W-:Y:S05]  /*14a0*/  BSYNC.RECONVERGENT B0 ;  /* 0x0000000000007941 */ /* 0x000fea0003800200 */
.L_x_10:
[----:B------:R-:W0:Y:S02]  /*14b0*/  LDC.64 R4, c[0x0][0x390] ;  /* 0x0000e400ff047b82 */ /* 0x000e240000000a00 */
[----:B0-----:R-:W-:-:S04]  /*14c0*/  ISETP.GE.AND P0, PT, R3, R4, PT ;  /* 0x000000040300720c */ /* 0x001fc80003f06270 */
[----:B------:R-:W-:-:S04]  /*14d0*/  ISETP.GE.OR P0, PT, R0, R5, P0 ;  /* 0x000000050000720c */ /* 0x000fc80000706670 */
[----:B------:R-:W-:-:S13]  /*14e0*/  ISETP.LT.OR P0, PT, R3, RZ, P0 ;  /* 0x000000ff0300720c */ /* 0x000fda0000701670 */
[----:B------:R-:W-:Y:S05]  /*14f0*/  @P0 EXIT ;  /* 0x000000000000094d */ /* 0x000fea0003800000 */
[----:B------:R-:W0:Y:S01]  /*1500*/  LDCU.128 UR4, c[0x0][0x380] ;  /* 0x00007000ff0477ac */ /* 0x000e220008000c00 */
[----:B------:R-:W-:-:S05]  /*1510*/  IMAD R0, R0, R4, R3 ;  /* 0x0000000400007224 */ /* 0x000fca00078e0203 */
[----:B------:R-:W-:Y:S02]  /*1520*/  SHF.R.S32.HI R5, RZ, 0x1f, R0 ;  /* 0x0000001fff057819 */ /* 0x000fe40000011400 */
[----:B0-----:R-:W-:-:S04]  /*1530*/  IADD3 R2, P0, PT, R0, UR4, RZ ;  /* 0x0000000400027c10 */ /* 0x001fc8000ff1e0ff */
[----:B------:R-:W-:-:S06]  /*1540*/  IADD3.X R3, PT, PT, R5, UR5, RZ, P0, !PT ;  /* 0x0000000505037c10 */ /* 0x000fcc00087fe4ff */
[----:B------:R-:W2:Y:S01]  /*1550*/  LDG.E.U8 R3, desc[UR8][R2.64] ;  /* 0x0000000802037981 */ /* 0x000ea2000c1e1100 */
[----:B------:R-:W-:-:S04]  /*1560*/  IADD3 R4, P0, PT, R0, UR6, RZ ;  /* 0x0000000600047c10 */ /* 0x000fc8000ff1e0ff */
[----:B------:R-:W-:-:S05]  /*1570*/  IADD3.X R5, PT, PT, R5, UR7, RZ, P0, !PT ;  /* 0x0000000705057c10 */ /* 0x000fca00087fe4ff */
[----:B--2---:R-:W-:Y:S01]  /*1580*/  STG.E.U8 desc[UR8][R4.64], R3 ;  /* 0x0000000304007986 */ /* 0x004fe2000c101108 */
[----:B------:R-:W-:Y:S05]  /*1590*/  EXIT ;  /* 0x000000000000794d */ /* 0x000fea0003800000 */
.L_x_18:
        /* <DEDUP_REMOVED lines=14> */
.L_x_32:


//--------------------- .text._Z17kernel_median_3x3PhS_ii --------------------------
	.section	.text._Z17kernel_median_3x3PhS_ii,"ax",@progbits
	.align	128
        .global         _Z17kernel_median_3x3PhS_ii
        .type           _Z17kernel_median_3x3PhS_ii,@function
        .size           _Z17kernel_median_3x3PhS_ii,(.L_x_33 - _Z17kernel_median_3x3PhS_ii)
        .other          _Z17kernel_median_3x3PhS_ii,@"STO_CUDA_ENTRY STV_DEFAULT"
_Z17kernel_median_3x3PhS_ii:
.text._Z17kernel_median_3x3PhS_ii:
[----:B------:R-:W-:Y:S01]  /*0000*/  LDC R1, c[0x0][0x37c] ;  /* 0x0000df00ff017b82 */ /* 0x000fe20000000800 */
[----:B------:R-:W0:Y:S01]  /*0010*/  S2R R0, SR_CTAID.Y ;  /* 0x0000000000007919 */ /* 0x000e220000002600 */
[----:B------:R-:W0:Y:S01]  /*0020*/  LDCU UR4, c[0x0][0x364] ;  /* 0x00006c80ff0477ac */ /* 0x000e220008000800 */
[----:B------:R-:W-:Y:S01]  /*0030*/  BSSY.RECONVERGENT B0, `(.L_x_19) ;  /* 0x0000060000007945 */ /* 0x000fe20003800200 */
[----:B------:R-:W0:Y:S01]  /*0040*/  S2R R3, SR_TID.Y ;  /* 0x0000000000037919 */ /* 0x000e220000002200 */
[----:B------:R-:W1:Y:S01]  /*0050*/  LDCU UR6, c[0x0][0x360] ;  /* 0x00006c00ff0677ac */ /* 0x000e620008000800 */
[----:B------:R-:W1:Y:S01]  /*0060*/  S2R R2, SR_CTAID.X ;  /* 0x0000000000027919 */ /* 0x000e620000002500 */
[----:B------:R-:W1:Y:S01]  /*0070*/  S2R R5, SR_TID.X ;  /* 0x0000000000057919 */ /* 0x000e620000002100 */
[----:B0-----:R-:W-:Y:S01]  /*0080*/  IMAD R0, R0, UR4, R3 ;  /* 0x0000000400007c24 */ /* 0x001fe2000f8e0203 */
[----:B------:R-:W0:Y:S04]  /*0090*/  LDCU.64 UR4, c[0x0][0x358] ;  /* 0x00006b00ff0477ac */ /* 0x000e280008000a00 */
[----:B------:R-:W-:Y:S01]  /*00a0*/  ISETP.NE.AND P0, PT, R0, RZ, PT ;  /* 0x000000ff0000720c */ /* 0x000fe20003f05270 */
[----:B-1----:R-:W-:-:S12]  /*00b0*/  IMAD R3, R2, UR6, R5 ;  /* 0x0000000602037c24 */ /* 0x002fd8000f8e0205 */
[----:B------:R-:W-:Y:S05]  /*00c0*/  @!P0 BRA `(.L_x_20) ;  /* 0x0000000400588947 */ /* 0x000fea0003800000 */
[----:B------:R-:W1:Y:S02]  /*00d0*/  LDC.64 R4, c[0x0][0x390] ;  /* 0x0000e400ff047b82 */ /* 0x000e640000000a00 */
[----:B-1----:R-:W-:Y:S02]  /*00e0*/  VIADD R2, R4, 0xffffffff ;  /* 0xffffffff04027836 */ /* 0x002fe40000000000 */
[----:B------:R-:W-:-:S03]  /*00f0*/  VIADD R5, R5, 0xffffffff ;  /* 0xffffffff05057836 */ /* 0x000fc60000000000 */
[----:B------:R-:W-:-:S04]  /*0100*/  ISETP.GE.AND P0, PT, R3, R2, PT ;  /* 0x000000020300720c */ /* 0x000fc80003f06270 */
[----:B------:R-:W-:-:S04]  /*0110*/  ISETP.GE.OR P0, PT, R0, R5, P0 ;  /* 0x000000050000720c */ /* 0x000fc80000706670 */
[----:B------:R-:W-:-:S13]  /*0120*/  ISETP.LT.OR P0, PT, R3, 0x1, P0 ;  /* 0x000000010300780c */ /* 0x000fda0000701670 */
[----:B------:R-:W-:Y:S05]  /*0130*/  @P0 BRA `(.L_x_20) ;  /* 0x00000004003c0947 */ /* 0x000fea0003800000 */
[----:B------:R-:W1:Y:S01]  /*0140*/  LDCU.128 UR8, c[0x0][0x380] ;  /* 0x00007000ff0877ac */ /* 0x000e620008000c00 */
[----:B------:R-:W-:-:S04]  /*0150*/  VIADD R0, R0, 0xffffffff ;  /* 0xffffffff00007836 */ /* 0x000fc80000000000 */
[----:B------:R-:W-:-:S04]  /*0160*/  IMAD R3, R0, R4, R3 ;  /* 0x0000000400037224 */ /* 0x000fc800078e0203 */
[----:B------:R-:W-:-:S05]  /*0170*/  VIADD R0, R3, 0xffffffff ;  /* 0xffffffff03007836 */ /* 0x000fca0000000000 */
[----:B-1----:R-:W-:-:S04]  /*0180*/  IADD3 R20, P0, PT, R0, UR8, RZ ;  /* 0x0000000800147c10 */ /* 0x002fc8000ff1e0ff */
[----:B------:R-:W-:Y:S02]  /*0190*/  LEA.HI.X.SX32 R21, R0, UR9, 0x1, P0 ;  /* 0x0000000900157c11 */ /* 0x000fe400080f0eff */
[----:B------:R-:W-:-:S03]  /*01a0*/  SHF.R.S32.HI R5, RZ, 0x1f, R4 ;  /* 0x0000001fff057819 */ /* 0x000fc60000011404 */
[----:B0-----:R-:W2:Y:S01]  /*01b0*/  LDG.E.U8 R14, desc[UR4][R20.64] ;  /* 0x00000004140e7981 */ /* 0x001ea2000c1e1100 */
[----:B------:R-:W-:-:S03]  /*01c0*/  IADD3 R22, P0, PT, R20, R4, RZ ;  /* 0x0000000414167210 */ /* 0x000fc60007f1e0ff */
[----:B------:R-:W2:Y:S02]  /*01d0*/  LDG.E.U8 R12, desc[UR4][R20.64+0x1] ;  /* 0x00000104140c7981 */ /* 0x000ea4000c1e1100 */
[----:B------:R-:W-:Y:S02]  /*01e0*/  IMAD.X R23, R5, 0x1, R21, P0 ;  /* 0x0000000105177824 */ /* 0x000fe400000e0615 */
[----:B------:R-:W3:Y:S04]  /*01f0*/  LDG.E.U8 R16, desc[UR4][R20.64+0x2] ;  /* 0x0000020414107981 */ /* 0x000ee8000c1e1100 */
[----:B------:R-:W4:Y:S04]  /*0200*/  LDG.E.U8 R18, desc[UR4][R22.64] ;  /* 0x0000000416127981 */ /* 0x000f28000c1e1100 */
[----:B------:R-:W5:Y:S01]  /*0210*/  LDG.E.U8 R10, desc[UR4][R22.64+0x1] ;  /* 0x00000104160a7981 */ /* 0x000f62000c1e1100 */
[----:B------:R-:W-:-:S03]  /*0220*/  IADD3 R24, P0, PT, R22, R4, RZ ;  /* 0x0000000416187210 */ /* 0x000fc60007f1e0ff */
[----:B------:R-:W5:Y:S02]  /*0230*/  LDG.E.U8 R8, desc[UR4][R22.64+0x2] ;  /* 0x0000020416087981 */ /* 0x000f64000c1e1100 */
[----:B------:R-:W-:-:S05]  /*0240*/  IMAD.X R25, R5, 0x1, R23, P0 ;  /* 0x0000000105197824 */ /* 0x000fca00000e0617 */
[----:B------:R-:W5:Y:S04]  /*0250*/  LDG.E.U8 R0, desc[UR4][R24.64] ;  /* 0x0000000418007981 */ /* 0x000f68000c1e1100 */
[----:B------:R-:W5:Y:S04]  /*0260*/  LDG.E.U8 R6, desc[UR4][R24.64+0x1] ;  /* 0x0000010418067981 */ /* 0x000f68000c1e1100 */
[----:B------:R-:W5:Y:S01]  /*0270*/  LDG.E.U8 R2, desc[UR4][R24.64+0x2] ;  /* 0x0000020418027981 */ /* 0x000f62000c1e1100 */
[----:B------:R-:W-:Y:S01]  /*0280*/  IMAD.IADD R3, R3, 0x1, R4 ;  /* 0x0000000103037824 */ /* 0x000fe200078e0204 */
[----:B--2---:R-:W-:-:S02]  /*0290*/  VIMNMX.U16x2 R7, PT, PT, R14, R12, PT ;  /* 0x0000000c0e077248 */ /* 0x004fc40003fe0200 */
[----:B------:R-:W-:Y:S02]  /*02a0*/  VIMNMX.U16x2 R12, PT, PT, R14, R12, !PT ;  /* 0x0000000c0e0c7248 */ /* 0x000fe40007fe0200 */
[----:B------:R-:W-:Y:S02]  /*02b0*/  LOP3.LUT R5, R7, 0xffff, RZ, 0xc0, !PT ;  /* 0x0000ffff07057812 */ /* 0x000fe400078ec0ff */
[CC--:B---3--:R-:W-:Y:S02]  /*02c0*/  VIMNMX.U16x2 R14, PT, PT, R12.reuse, R16.reuse, PT ;  /* 0x000000100c0e7248 */ /* 0x0c8fe40003fe0200 */
[----:B------:R-:W-:Y:S02]  /*02d0*/  VIMNMX.U16x2 R9, PT, PT, R12, R16, !PT ;  /* 0x000000100c097248 */ /* 0x000fe40007fe0200 */
[----:B------:R-:W-:Y:S02]  /*02e0*/  ISETP.GE.U32.AND P0, PT, R16, R5, PT ;  /* 0x000000051000720c */ /* 0x000fe40003f06070 */
[----:B----4-:R-:W-:-:S02]  /*02f0*/  VIMNMX.U16x2 R11, PT, PT, R9, R18, PT ;  /* 0x00000012090b7248 */ /* 0x010fc40003fe0200 */
[----:B------:R-:W-:Y:S02]  /*0300*/  SEL R12, R7, R14, !P0 ;  /* 0x0000000e070c7207 */ /* 0x000fe40004000000 */
[----:B------:R-:W-:Y:S02]  /*0310*/  VIMNMX.U16x2 R5, PT, PT, R9, R18, !PT ;  /* 0x0000001209057248 */ /* 0x000fe40007fe0200 */
[----:B------:R-:W-:Y:S02]  /*0320*/  SEL R14, R14, R7, !P0 ;  /* 0x000000070e0e7207 */ /* 0x000fe40004000000 */
[CC--:B------:R-:W-:Y:S02]  /*0330*/  VIMNMX.U16x2 R7, PT, PT, R12.reuse, R11.reuse, !PT ;  /* 0x0000000b0c077248 */ /* 0x0c0fe40007fe0200 */
[----:B------:R-:W-:Y:S02]  /*0340*/  VIMNMX.U16x2 R11, PT, PT, R12, R11, PT ;  /* 0x0000000b0c0b7248 */ /* 0x000fe40003fe0200 */
[----:B-----5:R-:W-:-:S02]  /*0350*/  VIMNMX.U16x2 R9, PT, PT, R5, R10, PT ;  /* 0x0000000a05097248 */ /* 0x020fc40003fe0200 */
[C---:B------:R-:W-:Y:S02]  /*0360*/  VIMNMX.U16x2 R13, PT, PT, R14.reuse, R11, PT ;  /* 0x0000000b0e0d7248 */ /* 0x040fe40003fe0200 */
[----:B------:R-:W-:Y:S02]  /*0370*/  VIMNMX.U16x2 R12, PT, PT, R7, R9, PT ;  /* 0x00000009070c7248 */ /* 0x000fe40003fe0200 */
[----:B------:R-:W-:Y:S02]  /*0380*/  VIMNMX.U16x2 R11, PT, PT, R14, R11, !PT ;  /* 0x0000000b0e0b7248 */ /* 0x000fe40007fe0200 */
[----:B------:R-:W-:Y:S02]  /*0390*/  VIMNMX.U16x2 R5, PT, PT, R5, R10, !PT ;  /* 0x0000000a05057248 */ /* 0x000fe40007fe0200 */
[----:B------:R-:W-:Y:S02]  /*03a0*/  LOP3.LUT R14, R13, 0xffff, RZ, 0xc0, !PT ;  /* 0x0000ffff0d0e7812 */ /* 0x000fe400078ec0ff */
[----:B------:R-:W-:-:S02]  /*03b0*/  LOP3.LUT R15, R12, 0xffff, RZ, 0xc0, !PT ;  /* 0x0000ffff0c0f7812 */ /* 0x000fc400078ec0ff */
[----:B------:R-:W-:Y:S02]  /*03c0*/  VIMNMX.U16x2 R10, PT, PT, R11, R12, PT ;  /* 0x0000000c0b0a7248 */ /* 0x000fe40003fe0200 */
[----:B------:R-:W-:Y:S02]  /*03d0*/  VIMNMX.U16x2 R9, PT, PT, R7, R9, !PT ;  /* 0x0000000907097248 */ /* 0x000fe40007fe0200 */
[----:B------:R-:W-:Y:S02]  /*03e0*/  VIMNMX.U16x2 R7, PT, PT, R5, R8, PT ;  /* 0x0000000805077248 */ /* 0x000fe40003fe0200 */
[----:B------:R-:W-:Y:S02]  /*03f0*/  ISETP.GE.U32.AND P0, PT, R15, R14, PT ;  /* 0x0000000e0f00720c */ /* 0x000fe40003f06070 */
[----:B------:R-:W-:Y:S02]  /*0400*/  VIMNMX.U16x2 R5, PT, PT, R5, R8, !PT ;  /* 0x0000000805057248 */ /* 0x000fe40007fe0200 */
[----:B------:R-:W-:-:S02]  /*0410*/  PRMT R14, R10, 0x7610, R14 ;  /* 0x000076100a0e7816 */ /* 0x000fc4000000000e */
[----:B------:R-:W-:Y:S02]  /*0420*/  VIMNMX.U16x2 R12, PT, PT, R11, R12, !PT ;  /* 0x0000000c0b0c7248 */ /* 0x000fe40007fe0200 */
[CC--:B------:R-:W-:Y:S02]  /*0430*/  VIMNMX.U16x2 R11, PT, PT, R9.reuse, R7.reuse, PT ;  /* 0x00000007090b7248 */ /* 0x0c0fe40003fe0200 */
[----:B------:R-:W-:Y:S02]  /*0440*/  VIMNMX.U16x2 R9, PT, PT, R9, R7, !PT ;  /* 0x0000000709097248 */ /* 0x000fe40007fe0200 */
[----:B------:R-:W-:Y:S02]  /*0450*/  VIMNMX.U16x2 R7, PT, PT, R5, R0, PT ;  /* 0x0000000005077248 */ /* 0x000fe40003fe0200 */
[----:B------:R-:W-:Y:S02]  /*0460*/  SEL R10, R13, R14, !P0 ;  /* 0x0000000e0d0a7207 */ /* 0x000fe40004000000 */
[----:B------:R-:W-:-:S02]  /*0470*/  SEL R8, R14, R13, !P0 ;  /* 0x0000000d0e087207 */ /* 0x000fc40004000000 */
[----:B------:R-:W-:Y:S02]  /*0480*/  VIMNMX.U16x2 R0, PT, PT, R5, R0, !PT ;  /* 0x0000000005007248 */ /* 0x000fe40007fe0200 */
[CC--:B------:R-:W-:Y:S02]  /*0490*/  VIMNMX.U16x2 R13, PT, PT, R12.reuse, R11.reuse, !PT ;  /* 0x0000000b0c0d7248 */ /* 0x0c0fe40007fe0200 */
[----:B------:R-:W-:Y:S02]  /*04a0*/  VIMNMX.U16x2 R12, PT, PT, R12, R11, PT ;  /* 0x0000000b0c0c7248 */ /* 0x000fe40003fe0200 */
[CC--:B------:R-:W-:Y:S02]  /*04b0*/  VIMNMX.U16x2 R11, PT, PT, R9.reuse, R7.reuse, PT ;  /* 0x00000007090b7248 */ /* 0x0c0fe40003fe0200 */
[----:B------:R-:W-:Y:S02]  /*04c0*/  VIMNMX.U16x2 R7, PT, PT, R9, R7, !PT ;  /* 0x0000000709077248 */ /* 0x000fe40007fe0200 */
[----:B------:R-:W-:-:S02]  /*04d0*/  VIMNMX.U16x2 R5, PT, PT, R0, R6, PT ;  /* 0x0000000600057248 */ /* 0x000fc40003fe0200 */
[CC--:B------:R-:W-:Y:S02]  /*04e0*/  VIMNMX.U16x2 R14, PT, PT, R13.reuse, R11.reuse, PT ;  /* 0x0000000b0d0e7248 */ /* 0x0c0fe40003fe0200 */
[CC--:B------:R-:W-:Y:S02]  /*04f0*/  VIMNMX.U16x2 R15, PT, PT, R10.reuse, R12.reuse, !PT ;  /* 0x0000000c0a0f7248 */ /* 0x0c0fe40007fe0200 */
[----:B------:R-:W-:Y:S02]  /*0500*/  VIMNMX.U16x2 R11, PT, PT, R13, R11, !PT ;  /* 0x0000000b0d0b7248 */ /* 0x000fe40007fe0200 */
[----:B------:R-:W-:Y:S02]  /*0510*/  VIMNMX.U16x2 R9, PT, PT, R7, R5, PT ;  /* 0x0000000507097248 */ /* 0x000fe40003fe0200 */
[----:B------:R-:W-:Y:S02]  /*0520*/  VIMNMX.U16x2 R10, PT, PT, R10, R12, PT ;  /* 0x0000000c0a0a7248 */ /* 0x000fe40003fe0200 */
[----:B------:R-:W-:-:S02]  /*0530*/  VIMNMX.U16x2 R0, PT, PT, R0, R6, !PT ;  /* 0x0000000600007248 */ /* 0x000fc40007fe0200 */
[-C--:B------:R-:W-:Y:S02]  /*0540*/  VIMNMX.U16x2 R12, PT, PT, R15, R14.reuse, !PT ;  /* 0x0000000e0f0c7248 */ /* 0x080fe40007fe0200 */
[----:B------:R-:W-:Y:S02]  /*0550*/  VIMNMX.U16x2 R6, PT, PT, R11, R9, PT ;  /* 0x000000090b067248 */ /* 0x000fe40003fe0200 */
[----:B------:R-:W-:Y:S02]  /*0560*/  VIMNMX.U16x2 R5, PT, PT, R7, R5, !PT ;  /* 0x0000000507057248 */ /* 0x000fe40007fe0200 */
[----:B------:R-:W-:Y:S02]  /*0570*/  VIMNMX.U16x2 R14, PT, PT, R15, R14, PT ;  /* 0x0000000e0f0e7248 */ /* 0x000fe40003fe0200 */
[----:B------:R-:W-:Y:S02]  /*0580*/  VIMNMX.U16x2 R9, PT, PT, R11, R9, !PT ;  /* 0x000000090b097248 */ /* 0x000fe40007fe0200 */
[----:B------:R-:W-:-:S02]  /*0590*/  VIMNMX.U16x2 R7, PT, PT, R12, R6, !PT ;  /* 0x000000060c077248 */ /* 0x000fc40007fe0200 */
[----:B------:R-:W-:Y:S02]  /*05a0*/  VIMNMX3.U16x2 R0, R0, R2, R5, PT ;  /* 0x000000020000720f */ /* 0x000fe40003800205 */
[----:B------:R-:W-:Y:S02]  /*05b0*/  VIMNMX3.U16x2 R8, R8, R10, R14, !PT ;  /* 0x0000000a0808720f */ /* 0x000fe4000780020e */
[----:B------:R-:W-:Y:S02]  /*05c0*/  VIMNMX.U16x2 R6, PT, PT, R12, R6, PT ;  /* 0x000000060c067248 */ /* 0x000fe40003fe0200 */
[----:B------:R-:W-:Y:S02]  /*05d0*/  VIMNMX3.U16x2 R0, R9, R0, R7, PT ;  /* 0x000000000900720f */ /* 0x000fe40003800207 */
[----:B------:R-:W-:Y:S02]  /*05e0*/  IADD3 R2, P0, PT, R3, UR10, RZ ;  /* 0x0000000a03027c10 */ /* 0x000fe4000ff1e0ff */
[----:B------:R-:W-:-:S02]  /*05f0*/  VIMNMX3.U16x2 R0, R8, R6, R0, !PT ;  /* 0x000000060800720f */ /* 0x000fc40007800200 */
[----:B------:R-:W-:-:S05]  /*0600*/  LEA.HI.X.SX32 R3, R3, UR11, 0x1, P0 ;  /* 0x0000000b03037c11 */ /* 0x000fca00080f0eff */
[----:B------:R-:W-:Y:S01]  /*0610*/  STG.E.U8 desc[UR4][R2.64], R0 ;  /* 0x0000000002007986 */ /* 0x000fe2000c101104 */
[----:B------:R-:W-:Y:S05]  /*0620*/  EXIT ;  /* 0x000000000000794d */ /* 0x000fea0003800000 */
.L_x_20:
[----:B0-----:R-:W-:Y:S05]  /*0630*/  BSYNC.RECONVERGENT B0 ;  /* 0x0000000000007941 */ /* 0x001fea0003800200 */
.L_x_19:
        /* <DEDUP_REMOVED lines=15> */
.L_x_21:
        /* <DEDUP_REMOVED lines=13> */
.L_x_33:


//--------------------- .text._Z22kernel_blur_5x5_sharedPhS_ii --------------------------
	.section	.text._Z22kernel_blur_5x5_sharedPhS_ii,"ax",@progbits
	.align	128
        .global         _Z22kernel_blur_5x5_sharedPhS_ii
        .type           _Z22kernel_blur_5x5_sharedPhS_ii,@function
        .size           _Z22kernel_blur_5x5_sharedPhS_ii,(.L_x_34 - _Z22kernel_blur_5x5_sharedPhS_ii)
        .other          _Z22kernel_blur_5x5_sharedPhS_ii,@"STO_CUDA_ENTRY STV_DEFAULT"
_Z22kernel_blur_5x5_sharedPhS_ii:
.text._Z22kernel_blur_5x5_sharedPhS_ii:
[----:B------:R-:W-:Y:S01]  /*0000*/  LDC R1, c[0x0][0x37c] ;  /* 0x0000df00ff017b82 */ /* 0x000fe20000000800 */
[----:B------:R-:W0:Y:S01]  /*0010*/  S2R R3, SR_CTAID.Y ;  /* 0x0000000000037919 */ /* 0x000e220000002600 */
[----:B------:R-:W0:Y:S06]  /*0020*/  LDCU UR4, c[0x0][0x364] ;  /* 0x00006c80ff0477ac */ /* 0x000e2c0008000800 */
[----:B------:R-:W1:Y:S01]  /*0030*/  LDC.64 R6, c[0x0][0x390] ;  /* 0x0000e400ff067b82 */ /* 0x000e620000000a00 */
[----:B------:R-:W0:Y:S01]  /*0040*/  S2R R14, SR_TID.Y ;  /* 0x00000000000e7919 */ /* 0x000e220000002200 */
[----:B------:R-:W2:Y:S01]  /*0050*/  LDCU UR7, c[0x0][0x360] ;  /* 0x00006c00ff0777ac */ /* 0x000ea20008000800 */
[----:B------:R-:W2:Y:S01]  /*0060*/  S2R R0, SR_CTAID.X ;  /* 0x0000000000007919 */ /* 0x000ea20000002500 */
[----:B------:R-:W3:Y:S01]  /*0070*/  LDCU.64 UR10, c[0x0][0x380] ;  /* 0x00007000ff0a77ac */ /* 0x000ee20008000a00 */
[----:B------:R-:W2:Y:S01]  /*0080*/  S2R R15, SR_TID.X ;  /* 0x00000000000f7919 */ /* 0x000ea20000002100 */
[----:B------:R-:W4:Y:S01]  /*0090*/  LDCU.64 UR8, c[0x0][0x358] ;  /* 0x00006b00ff0877ac */ /* 0x000f220008000a00 */
[----:B-1----:R-:W-:-:S02]  /*00a0*/  VIADD R19, R7, 0xfffffffe ;  /* 0xfffffffe07137836 */ /* 0x002fc40000000000 */
[----:B------:R-:W-:Y:S02]  /*00b0*/  VIADD R18, R6, 0xfffffffe ;  /* 0xfffffffe06127836 */ /* 0x000fe40000000000 */
[----:B0-----:R-:W-:Y:S01]  /*00c0*/  IMAD R16, R3, UR4, R14 ;  /* 0x0000000403107c24 */ /* 0x001fe2000f8e020e */
[----:B------:R-:W-:-:S04]  /*00d0*/  UIADD3 UR4, UPT, UPT, UR4, -0x1, URZ ;  /* 0xffffffff04047890 */ /* 0x000fc8000fffe0ff */
[C---:B------:R-:W-:Y:S02]  /*00e0*/  ISETP.GE.U32.AND P0, PT, R16.reuse, 0x2, PT ;  /* 0x000000021000780c */ /* 0x040fe40003f06070 */
[----:B------:R-:W-:Y:S01]  /*00f0*/  ISETP.GE.AND P5, PT, R16, R7, PT ;  /* 0x000000071000720c */ /* 0x000fe20003fa6270 */
[----:B--2---:R-:W-:Y:S01]  /*0100*/  IMAD R17, R0, UR7, R15 ;  /* 0x0000000700117c24 */ /* 0x004fe2000f8e020f */
[----:B------:R-:W-:-:S04]  /*0110*/  ISETP.NE.OR P0, PT, R14, RZ, !P0 ;  /* 0x000000ff0e00720c */ /* 0x000fc80004705670 */
[CC--:B------:R-:W-:Y:S02]  /*0120*/  ISETP.GE.OR P0, PT, R16.reuse, R19.reuse, P0 ;  /* 0x000000131000720c */ /* 0x0c0fe40000706670 */
[C---:B------:R-:W-:Y:S02]  /*0130*/  ISETP.GE.OR P3, PT, R17.reuse, R18, P5 ;  /* 0x000000121100720c */ /* 0x040fe40002f66670 */
[CC--:B------:R-:W-:Y:S02]  /*0140*/  ISETP.GE.OR P1, PT, R17.reuse, R6.reuse, P0 ;  /* 0x000000061100720c */ /* 0x0c0fe40000726670 */
[C---:B------:R-:W-:Y:S02]  /*0150*/  ISETP.GE.AND P0, PT, R17.reuse, R6, PT ;  /* 0x000000061100720c */ /* 0x040fe40003f06270 */
[----:B------:R-:W-:Y:S02]  /*0160*/  ISETP.GE.AND P4, PT, R17, 0x2, PT ;  /* 0x000000021100780c */ /* 0x000fe40003f86270 */
[----:B------:R-:W-:-:S02]  /*0170*/  ISETP.GE.OR P2, PT, R16, R19, P0 ;  /* 0x000000131000720c */ /* 0x000fc40000746670 */
[----:B------:R-:W-:Y:S02]  /*0180*/  ISETP.NE.OR P4, PT, R15, RZ, !P4 ;  /* 0x000000ff0f00720c */ /* 0x000fe40006785670 */
[----:B------:R-:W-:Y:S01]  /*0190*/  ISETP.NE.OR P2, PT, R14, UR4, P2 ;  /* 0x000000040e007c0c */ /* 0x000fe20009745670 */
[----:B------:R-:W-:Y:S01]  /*01a0*/  UIADD3 UR4, UPT, UPT, UR7, -0x1, URZ ;  /* 0xffffffff07047890 */ /* 0x000fe2000fffe0ff */
[C---:B------:R-:W-:Y:S01]  /*01b0*/  ISETP.GE.OR P5, PT, R17.reuse, R6, P5 ;  /* 0x000000061100720c */ /* 0x040fe20002fa6670 */
[----:B------:R-:W-:Y:S01]  /*01c0*/  @!P1 VIADD R0, R16, 0xfffffffe ;  /* 0xfffffffe10009836 */ /* 0x000fe20000000000 */
[----:B------:R-:W-:-:S03]  /*01d0*/  ISETP.GE.OR P4, PT, R17, R18, P4 ;  /* 0x000000121100720c */ /* 0x000fc60002786670 */
[-CC-:B------:R-:W-:Y:S01]  /*01e0*/  @!P1 IMAD R2, R0, R6.reuse, R17.reuse ;  /* 0x0000000600029224 */ /* 0x180fe200078e0211 */
[----:B------:R-:W-:Y:S01]  /*01f0*/  ISETP.NE.OR P3, PT, R15, UR4, P3 ;  /* 0x000000040f007c0c */ /* 0x000fe20009f65670 */
[----:B------:R-:W-:-:S03]  /*0200*/  IMAD R0, R16, R6, R17 ;  /* 0x0000000610007224 */ /* 0x000fc600078e0211 */
[C---:B---3--:R-:W-:Y:S02]  /*0210*/  @!P1 IADD3 R20, P6, PT, R2.reuse, UR10, RZ ;  /* 0x0000000a02149c10 */ /* 0x048fe4000ffde0ff */
[----:B------:R-:W-:Y:S02]  /*0220*/  SHF.R.S32.HI R22, RZ, 0x1f, R0 ;  /* 0x0000001fff167819 */ /* 0x000fe40000011400 */
[----:B------:R-:W-:Y:S01]  /*0230*/  @!P1 LEA.HI.X.SX32 R21, R2, UR11, 0x1, P6 ;  /* 0x0000000b02159c11 */ /* 0x000fe2000b0f0eff */
[-C--:B------:R-:W-:Y:S01]  /*0240*/  @!P2 IMAD R2, R16, R6.reuse, R6 ;  /* 0x000000061002a224 */ /* 0x080fe200078e0206 */
[----:B------:R-:W-:-:S03]  /*0250*/  @!P1 IADD3 R4, P6, PT, R20, R6, RZ ;  /* 0x0000000614049210 */ /* 0x000fc60007fde0ff */
[----:B------:R-:W-:Y:S01]  /*0260*/  @!P2 IMAD.IADD R2, R17, 0x1, R2 ;  /* 0x000000011102a824 */ /* 0x000fe200078e0202 */
[----:B------:R-:W-:Y:S01]  /*0270*/  @!P1 LEA.HI.X.SX32 R5, R6, R21, 0x1, P6 ;  /* 0x0000001506059211 */ /* 0x000fe200030f0eff */
[C---:B------:R-:W-:Y:S01]  /*0280*/  @!P3 VIADD R11, R0.reuse, 0x1 ;  /* 0x00000001000bb836 */ /* 0x040fe20000000000 */
[----:B------:R-:W-:Y:S01]  /*0290*/  IADD3 R8, P6, PT, R0, UR10, RZ ;  /* 0x0000000a00087c10 */ /* 0x000fe2000ffde0ff */
[----:B----4-:R-:W2:Y:S03]  /*02a0*/  @!P1 LDG.E.U8 R20, desc[UR8][R20.64] ;  /* 0x0000000814149981 */ /* 0x010ea6000c1e1100 */
[----:B------:R-:W-:Y:S01]  /*02b0*/  IADD3.X R9, PT, PT, R22, UR11, RZ, P6, !PT ;  /* 0x0000000b16097c10 */ /* 0x000fe2000b7fe4ff */
[----:B------:R-:W3:Y:S01]  /*02c0*/  @!P1 LDG.E.U8 R4, desc[UR8][R4.64] ;  /* 0x0000000804049981 */ /* 0x000ee2000c1e1100 */
[----:B------:R-:W-:Y:S02]  /*02d0*/  @!P2 IADD3 R12, P6, PT, R2, UR10, RZ ;  /* 0x0000000a020cac10 */ /* 0x000fe4000ffde0ff */
[----:B------:R-:W-:-:S02]  /*02e0*/  ISETP.GE.OR P4, PT, R16, R7, P4 ;  /* 0x000000071000720c */ /* 0x000fc40002786670 */
[----:B------:R-:W-:Y:S02]  /*02f0*/  @!P2 LEA.HI.X.SX32 R13, R2, UR11, 0x1, P6 ;  /* 0x0000000b020dac11 */ /* 0x000fe4000b0f0eff */
[----:B------:R-:W-:-:S03]  /*0300*/  @!P2 IADD3 R2, P6, PT, R12, R6, RZ ;  /* 0x000000060c02a210 */ /* 0x000fc60007fde0ff */
[----:B------:R0:W4:Y:S01]  /*0310*/  @!P2 LDG.E.U8 R12, desc[UR8][R12.64] ;  /* 0x000000080c0ca981 */ /* 0x000122000c1e1100 */
[----:B------:R-:W-:Y:S02]  /*0320*/  @!P2 LEA.HI.X.SX32 R3, R6, R13, 0x1, P6 ;  /* 0x0000000d0603a211 */ /* 0x000fe400030f0eff */
[C---:B------:R-:W-:Y:S01]  /*0330*/  @!P3 IADD3 R10, P6, PT, R11.reuse, UR10, RZ ;  /* 0x0000000a0b0abc10 */ /* 0x040fe2000ffde0ff */
[----:B------:R-:W5:Y:S03]  /*0340*/  @!P5 LDG.E.U8 R6, desc[UR8][R8.64] ;  /* 0x000000080806d981 */ /* 0x000f66000c1e1100 */
[----:B------:R-:W-:Y:S01]  /*0350*/  @!P3 LEA.HI.X.SX32 R11, R11, UR11, 0x1, P6 ;  /* 0x0000000b0b0bbc11 */ /* 0x000fe2000b0f0eff */
[----:B------:R1:W4:Y:S04]  /*0360*/  @!P2 LDG.E.U8 R23, desc[UR8][R2.64] ;  /* 0x000000080217a981 */ /* 0x000328000c1e1100 */
[----:B------:R-:W4:Y:S04]  /*0370*/  @!P4 LDG.E.U8 R25, desc[UR8][R8.64+-0x2] ;  /* 0xfffffe080819c981 */ /* 0x000f28000c1e1100 */
[----:B------:R1:W4:Y:S04]  /*0380*/  @!P4 LDG.E.U8 R21, desc[UR8][R8.64+-0x1] ;  /* 0xffffff080815c981 */ /* 0x000328000c1e1100 */
[----:B------:R-:W4:Y:S04]  /*0390*/  @!P3 LDG.E.U8 R24, desc[UR8][R10.64] ;  /* 0x000000080a18b981 */ /* 0x000f28000c1e1100 */
[----:B------:R-:W4:Y:S01]  /*03a0*/  @!P3 LDG.E.U8 R26, desc[UR8][R10.64+0x1] ;  /* 0x000001080a1ab981 */ /* 0x000f22000c1e1100 */
[----:B------:R-:W1:Y:S01]  /*03b0*/  S2UR UR5, SR_CgaCtaId ;  /* 0x00000000000579c3 */ /* 0x000e620000008800 */
[----:B------:R-:W-:Y:S01]  /*03c0*/  UIADD3 UR6, UPT, UPT, UR7, 0x4, URZ ;  /* 0x0000000407067890 */ /* 0x000fe2000fffe0ff */
[----:B------:R-:W-:Y:S01]  /*03d0*/  ISETP.GE.AND P6, PT, R16, R19, PT ;  /* 0x000000131000720c */ /* 0x000fe20003fc6270 */
[----:B0-----:R-:W-:Y:S01]  /*03e0*/  VIADD R13, R14, 0x2 ;  /* 0x000000020e0d7836 */ /* 0x001fe20000000000 */
[----:B------:R-:W-:-:S02]  /*03f0*/  UMOV UR4, 0x400 ;  /* 0x0000040000047882 */ /* 0x000fc40000000000 */
[----:B------:R-:W-:Y:S01]  /*0400*/  ISETP.LT.U32.OR P6, PT, R16, 0x2, P6 ;  /* 0x000000021000780c */ /* 0x000fe200037c1470 */
[----:B-1----:R-:W-:Y:S02]  /*0410*/  IMAD R2, R13, UR6, RZ ;  /* 0x000000060d027c24 */ /* 0x002fe4000f8e02ff */
[----:B------:R-:W-:Y:S01]  /*0420*/  @!P2 VIADD R8, R14, 0x3 ;  /* 0x000000030e08a836 */ /* 0x000fe20000000000 */
[----:B------:R-:W-:-:S03]  /*0430*/  ISETP.LT.OR P6, PT, R17, 0x2, P6 ;  /* 0x000000021100780c */ /* 0x000fc600037c1670 */
[----:B------:R-:W-:Y:S01]  /*0440*/  @!P2 IMAD R9, R8, UR6, R15 ;  /* 0x000000060809ac24 */ /* 0x000fe2000f8e020f */
[----:B------:R-:W-:Y:S01]  /*0450*/  ISETP.GE.OR P6, PT, R17, R18, P6 ;  /* 0x000000121100720c */ /* 0x000fe200037c6670 */
[----:B------:R-:W-:-:S06]  /*0460*/  ULEA UR4, UR5, UR4, 0x18 ;  /* 0x0000000405047291 */ /* 0x000fcc000f8ec0ff */
[----:B------:R-:W-:Y:S01]  /*0470*/  IADD3 R5, PT, PT, R2, UR4, R15 ;  /* 0x0000000402057c10 */ /* 0x000fe2000fffe00f */
[----:B------:R-:W-:Y:S02]  /*0480*/  @!P1 VIADD R3, R15, UR4 ;  /* 0x000000040f039c36 */ /* 0x000fe40008000000 */
[----:B------:R-:W-:Y:S02]  /*0490*/  @!P2 VIADD R8, R9, UR4 ;  /* 0x000000040908ac36 */ /* 0x000fe40008000000 */
[----:B-----5:R0:W-:Y:S04]  /*04a0*/  @!P5 STS.U8 [R5+0x2], R6 ;  /* 0x000002060500d388 */ /* 0x0201e80000000000 */
[----:B------:R0:W-:Y:S04]  /*04b0*/  @P5 STS.U8 [R5+0x2], RZ ;  /* 0x000002ff05005388 */ /* 0x0001e80000000000 */
[----:B--2---:R0:W-:Y:S04]  /*04c0*/  @!P1 STS.U8 [R15+UR4+0x2], R20 ;  /* 0x000002140f009988 */ /* 0x0041e80008000004 */
[----:B---3--:R0:W-:Y:S04]  /*04d0*/  @!P1 STS.U8 [R3+UR7+0x6], R4 ;  /* 0x0000060403009988 */ /* 0x0081e80008000007 */
[----:B----4-:R0:W-:Y:S04]  /*04e0*/  @!P2 STS.U8 [R9+UR4+0x2], R12 ;  /* 0x0000020c0900a988 */ /* 0x0101e80008000004 */
[----:B------:R0:W-:Y:S04]  /*04f0*/  @!P2 STS.U8 [R8+UR6+0x2], R23 ;  /* 0x000002170800a988 */ /* 0x0001e80008000006 */
[----:B------:R0:W-:Y:S04]  /*0500*/  @!P4 STS.U8 [R2+UR4], R25 ;  /* 0x000000190200c988 */ /* 0x0001e80008000004 */
[----:B------:R0:W-:Y:S04]  /*0510*/  @!P4 STS.U8 [R2+UR4+0x1], R21 ;  /* 0x000001150200c988 */ /* 0x0001e80008000004 */
[----:B------:R0:W-:Y:S04]  /*0520*/  @!P3 STS.U8 [R5+0x3], R24 ;  /* 0x000003180500b388 */ /* 0x0001e80000000000 */
[----:B------:R0:W-:Y:S01]  /*0530*/  @!P3 STS.U8 [R5+0x4], R26 ;  /* 0x0000041a0500b388 */ /* 0x0001e20000000000 */
[----:B------:R-:W-:Y:S06]  /*0540*/  BAR.SYNC.DEFER_BLOCKING 0x0 ;  /* 0x0000000000007b1d */ /* 0x000fec0000010000 */
[----:B------:R-:W-:Y:S05]  /*0550*/  @P6 BRA `(.L_x_22) ;  /* 0x0000000000e46947 */ /* 0x000fea0003800000 */
[----:B0-----:R-:W-:Y:S01]  /*0560*/  IMAD R6, R14, UR6, R15 ;  /* 0x000000060e067c24 */ /* 0x001fe2000f8e020f */
[----:B------:R-:W0:Y:S03]  /*0570*/  LDCU.64 UR10, c[0x0][0x388] ;  /* 0x00007100ff0a77ac */ /* 0x000e260008000a00 */
[----:B------:R-:W-:Y:S01]  /*0580*/  VIADD R7, R6, UR4 ;  /* 0x0000000406077c36 */ /* 0x000fe20008000000 */
[----:B------:R-:W-:Y:S03]  /*0590*/  LDS.U8 R18, [R6+UR4] ;  /* 0x0000000406127984 */ /* 0x000fe60008000000 */
[----:B------:R-:W-:Y:S01]  /*05a0*/  VIADD R25, R7, UR7 ;  /* 0x0000000707197c36 */ /* 0x000fe20008000000 */
[----:B------:R-:W-:Y:S03]  /*05b0*/  LDS.U8 R19, [R6+UR4+0x1] ;  /* 0x0000010406137984 */ /* 0x000fe60008000000 */
[----:B------:R-:W-:Y:S01]  /*05c0*/  VIADD R26, R25, UR7 ;  /* 0x00000007191a7c36 */ /* 0x000fe20008000000 */
[----:B------:R-:W1:Y:S03]  /*05d0*/  LDS.U8 R24, [R6+UR4+0x2] ;  /* 0x0000020406187984 */ /* 0x000e660008000000 */
[----:B------:R-:W-:Y:S01]  /*05e0*/  VIADD R23, R26, UR7 ;  /* 0x000000071a177c36 */ /* 0x000fe20008000000 */
[----:B------:R-:W-:Y:S04]  /*05f0*/  LDS.U8 R20, [R6+UR4+0x3] ;  /* 0x0000030406147984 */ /* 0x000fe80008000000 */
[----:B------:R-:W2:Y:S04]  /*0600*/  LDS.U8 R21, [R6+UR4+0x4] ;  /* 0x0000040406157984 */ /* 0x000ea80008000000 */
[----:B------:R-:W-:Y:S04]  /*0610*/  LDS.U8 R2, [R7+UR7+0x4] ;  /* 0x0000040707027984 */ /* 0x000fe80008000000 */
[----:B------:R-:W3:Y:S04]  /*0620*/  LDS.U8 R5, [R7+UR7+0x5] ;  /* 0x0000050707057984 */ /* 0x000ee80008000000 */
[----:B------:R-:W-:Y:S04]  /*0630*/  LDS.U8 R4, [R7+UR7+0x6] ;  /* 0x0000060707047984 */ /* 0x000fe80008000000 */
[----:B------:R-:W4:Y:S04]  /*0640*/  LDS.U8 R3, [R7+UR7+0x7] ;  /* 0x0000070707037984 */ /* 0x000f280008000000 */
[----:B------:R-:W-:Y:S04]  /*0650*/  LDS.U8 R17, [R7+UR7+0x8] ;  /* 0x0000080707117984 */ /* 0x000fe80008000000 */
[----:B------:R-:W5:Y:S04]  /*0660*/  LDS.U8 R16, [R25+UR7+0x8] ;  /* 0x0000080719107984 */ /* 0x000f680008000000 */
[----:B------:R-:W-:Y:S04]  /*0670*/  LDS.U8 R15, [R25+UR7+0x9] ;  /* 0x00000907190f7984 */ /* 0x000fe80008000000 */
[----:B------:R-:W0:Y:S01]  /*0680*/  LDS.U8 R14, [R25+UR7+0xa] ;  /* 0x00000a07190e7984 */ /* 0x000e220008000000 */
[----:B-1----:R-:W-:-:S03]  /*0690*/  IADD3 R24, PT, PT, R24, R18, R19 ;  /* 0x0000001218187210 */ /* 0x002fc60007ffe013 */
[----:B------:R-:W-:Y:S04]  /*06a0*/  LDS.U8 R13, [R25+UR7+0xb] ;  /* 0x00000b07190d7984 */ /* 0x000fe80008000000 */
[----:B------:R-:W1:Y:S01]  /*06b0*/  LDS.U8 R12, [R25+UR7+0xc] ;  /* 0x00000c07190c7984 */ /* 0x000e620008000000 */
[----:B--2---:R-:W-:-:S03]  /*06c0*/  IADD3 R24, PT, PT, R21, R24, R20 ;  /* 0x0000001815187210 */ /* 0x004fc60007ffe014 */
[----:B------:R-:W-:Y:S04]  /*06d0*/  LDS.U8 R11, [R26+UR7+0xc] ;  /* 0x00000c071a0b7984 */ /* 0x000fe80008000000 */
[----:B------:R-:W2:Y:S01]  /*06e0*/  LDS.U8 R10, [R26+UR7+0xd] ;  /* 0x00000d071a0a7984 */ /* 0x000ea20008000000 */
[----:B---3--:R-:W-:-:S03]  /*06f0*/  IADD3 R2, PT, PT, R5, R24, R2 ;  /* 0x0000001805027210 */ /* 0x008fc60007ffe002 */
[----:B------:R-:W-:Y:S04]  /*0700*/  LDS.U8 R9, [R26+UR7+0xe] ;  /* 0x00000e071a097984 */ /* 0x000fe80008000000 */
[----:B------:R-:W3:Y:S01]  /*0710*/  LDS.U8 R8, [R26+UR7+0xf] ;  /* 0x00000f071a087984 */ /* 0x000ee20008000000 */
[----:B----4-:R-:W-:-:S03]  /*0720*/  IADD3 R2, PT, PT, R3, R2, R4 ;  /* 0x0000000203027210 */ /* 0x010fc60007ffe004 */
[----:B------:R-:W-:Y:S04]  /*0730*/  LDS.U8 R7, [R26+UR7+0x10] ;  /* 0x000010071a077984 */ /* 0x000fe80008000000 */
[----:B------:R-:W4:Y:S01]  /*0740*/  LDS.U8 R6, [R23+UR7+0x10] ;  /* 0x0000100717067984 */ /* 0x000f220008000000 */
[----:B-----5:R-:W-:-:S03]  /*0750*/  IADD3 R2, PT, PT, R16, R2, R17 ;  /* 0x0000000210027210 */ /* 0x020fc60007ffe011 */
[----:B------:R-:W-:Y:S04]  /*0760*/  LDS.U8 R19, [R23+UR7+0x11] ;  /* 0x0000110717137984 */ /* 0x000fe80008000000 */
[----:B------:R-:W5:Y:S01]  /*0770*/  LDS.U8 R18, [R23+UR7+0x12] ;  /* 0x0000120717127984 */ /* 0x000f620008000000 */
[----:B0-----:R-:W-:-:S03]  /*0780*/  IADD3 R2, PT, PT, R14, R2, R15 ;  /* 0x000000020e027210 */ /* 0x001fc60007ffe00f */
[----:B------:R-:W-:Y:S04]  /*0790*/  LDS.U8 R20, [R23+UR7+0x13] ;  /* 0x0000130717147984 */ /* 0x000fe80008000000 */
[----:B------:R-:W0:Y:S01]  /*07a0*/  LDS.U8 R21, [R23+UR7+0x14] ;  /* 0x0000140717157984 */ /* 0x000e220008000000 */
[----:B-1----:R-:W-:-:S04]  /*07b0*/  IADD3 R2, PT, PT, R12, R2, R13 ;  /* 0x000000020c027210 */ /* 0x002fc80007ffe00d */
[----:B--2---:R-:W-:-:S04]  /*07c0*/  IADD3 R2, PT, PT, R10, R2, R11 ;  /* 0x000000020a027210 */ /* 0x004fc80007ffe00b */
[----:B---3--:R-:W-:-:S04]  /*07d0*/  IADD3 R2, PT, PT, R8, R2, R9 ;  /* 0x0000000208027210 */ /* 0x008fc80007ffe009 */
[----:B----4-:R-:W-:-:S04]  /*07e0*/  IADD3 R2, PT, PT, R6, R2, R7 ;  /* 0x0000000206027210 */ /* 0x010fc80007ffe007 */
[----:B-----5:R-:W-:-:S04]  /*07f0*/  IADD3 R2, PT, PT, R18, R2, R19 ;  /* 0x0000000212027210 */ /* 0x020fc80007ffe013 */
[----:B0-----:R-:W-:-:S04]  /*0800*/  IADD3 R2, PT, PT, R21, R2, R20 ;  /* 0x0000000215027210 */ /* 0x001fc80007ffe014 */
[----:B------:R-:W-:-:S05]  /*0810*/  LOP3.LUT R3, R2, 0xffff, RZ, 0xc0, !PT ;  /* 0x0000ffff02037812 */ /* 0x000fca00078ec0ff */
[----:B------:R-:W-:-:S05]  /*0820*/  IMAD R3, R3, 0x47af, RZ ;  /* 0x000047af03037824 */ /* 0x000fca00078e02ff */
[----:B------:R-:W-:-:S05]  /*0830*/  SHF.R.U32.HI R3, RZ, 0x10, R3 ;  /* 0x00000010ff037819 */ /* 0x000fca0000011603 */
[----:B------:R-:W-:-:S05]  /*0840*/  IMAD.MOV R5, RZ, RZ, -R3 ;  /* 0x000000ffff057224 */ /* 0x000fca00078e0a03 */
[----:B------:R-:W-:-:S05]  /*0850*/  PRMT R5, R5, 0x7710, RZ ;  /* 0x0000771005057816 */ /* 0x000fca00000000ff */
[----:B------:R-:W-:-:S05]  /*0860*/  IMAD.IADD R2, R2, 0x1, R5 ;  /* 0x0000000102027824 */ /* 0x000fca00078e0205 */
[----:B------:R-:W-:-:S04]  /*0870*/  LOP3.LUT R2, R2, 0xffff, RZ, 0xc0, !PT ;  /* 0x0000ffff02027812 */ /* 0x000fc800078ec0ff */
[----:B------:R-:W-:Y:S02]  /*0880*/  LEA.HI R3, R2, R3, RZ, 0x1f ;  /* 0x0000000302037211 */ /* 0x000fe400078ff8ff */
[----:B------:R-:W-:Y:S02]  /*0890*/  IADD3 R2, P0, PT, R0, UR10, RZ ;  /* 0x0000000a00027c10 */ /* 0x000fe4000ff1e0ff */
[----:B------:R-:W-:Y:S02]  /*08a0*/  LOP3.LUT R5, R3, 0xffff, RZ, 0xc0, !PT ;  /* 0x0000ffff03057812 */ /* 0x000fe400078ec0ff */
[----:B------:R-:W-:Y:S02]  /*08b0*/  IADD3.X R3, PT, PT, R22, UR11, RZ, P0, !PT ;  /* 0x0000000b16037c10 */ /* 0x000fe400087fe4ff */
[----:B------:R-:W-:-:S05]  /*08c0*/  SHF.R.U32.HI R5, RZ, 0x4, R5 ;  /* 0x00000004ff057819 */ /* 0x000fca0000011605 */
[----:B------:R-:W-:Y:S01]  /*08d0*/  STG.E.U8 desc[UR8][R2.64], R5 ;  /* 0x0000000502007986 */ /* 0x000fe2000c101108 */
[----:B------:R-:W-:Y:S05]  /*08e0*/  EXIT ;  /* 0x000000000000794d */ /* 0x000fea0003800000 */
.L_x_22:
        /* <DEDUP_REMOVED lines=9> */
.L_x_23:
        /* <DEDUP_REMOVED lines=16> */
.L_x_34:


//--------------------- .text._Z22kernel_blur_3x3_sharedPhS_ii --------------------------
	.section	.text._Z22kernel_blur_3x3_sharedPhS_ii,"ax",@progbits
	.align	128
        .global         _Z22kernel_blur_3x3_sharedPhS_ii
        .type           _Z22kernel_blur_3x3_sharedPhS_ii,@function
        .size           _Z22kernel_blur_3x3_sharedPhS_ii,(.L_x_35 - _Z22kernel_blur_3x3_sharedPhS_ii)
        .other          _Z22kernel_blur_3x3_sharedPhS_ii,@"STO_CUDA_ENTRY STV_DEFAULT"
_Z22kernel_blur_3x3_sharedPhS_ii:
.text._Z22kernel_blur_3x3_sharedPhS_ii:
        /* <DEDUP_REMOVED lines=44> */
[----:B------:R0:W3:Y:S01]  /*02c0*/  @!P2 LDG.E.U8 R16, desc[UR8][R6.64] ;  /* 0x000000080610a981 */ /* 0x0000e2000c1e1100 */
[----:B------:R-:W-:-:S03]  /*02d0*/  @!P1 LEA.HI.X.SX32 R9, R9, UR13, 0x1, P6 ;  /* 0x0000000d09099c11 */ /* 0x000fc6000b0f0eff */
[----:B------:R-:W4:Y:S04]  /*02e0*/  @!P3 LDG.E.U8 R17, desc[UR8][R2.64+-0x1] ;  /* 0xffffff080211b981 */ /* 0x000f28000c1e1100 */
[----:B------:R-:W5:Y:S04]  /*02f0*/  @!P1 LDG.E.U8 R8, desc[UR8][R8.64] ;  /* 0x0000000808089981 */ /* 0x000f68000c1e1100 */
[----:B------:R-:W4:Y:S01]  /*0300*/  @!P4 LDG.E.U8 R19, desc[UR8][R2.64+0x1] ;  /* 0x000001080213c981 */ /* 0x000f22000c1e1100 */
[----:B------:R-:W1:Y:S01]  /*0310*/  S2UR UR5, SR_CgaCtaId ;  /* 0x00000000000579c3 */ /* 0x000e620000008800 */
[----:B------:R-:W-:Y:S01]  /*0320*/  ISETP.GE.AND P6, PT, R10, UR6, PT ;  /* 0x000000060a007c0c */ /* 0x000fe2000bfc6270 */
[----:B------:R-:W-:Y:S01]  /*0330*/  VIADD R12, R14, 0x2 ;  /* 0x000000020e0c7836 */ /* 0x000fe20000000000 */
[----:B------:R-:W-:-:S02]  /*0340*/  UMOV UR4, 0x400 ;  /* 0x0000040000047882 */ /* 0x000fc40000000000 */
[----:B------:R-:W-:Y:S01]  /*0350*/  ISETP.EQ.OR P6, PT, R10, RZ, P6 ;  /* 0x000000ff0a00720c */ /* 0x000fe200037c2670 */
[----:B------:R-:W-:-:S03]  /*0360*/  IMAD R14, R12, R4, R12 ;  /* 0x000000040c0e7224 */ /* 0x000fc600078e020c */
[----:B------:R-:W-:Y:S01]  /*0370*/  ISETP.LT.OR P6, PT, R11, 0x1, P6 ;  /* 0x000000010b00780c */ /* 0x000fe200037c1670 */
[----:B0-----:R-:W-:-:S03]  /*0380*/  VIADD R7, R4, 0x2 ;  /* 0x0000000204077836 */ /* 0x001fc60000000000 */
[----:B------:R-:W-:Y:S01]  /*0390*/  ISETP.GE.OR P6, PT, R11, UR7, P6 ;  /* 0x000000070b007c0c */ /* 0x000fe2000b7c6670 */
[----:B------:R-:W-:Y:S01]  /*03a0*/  IMAD R7, R12, R7, R5 ;  /* 0x000000070c077224 */ /* 0x000fe200078e0205 */
        /* <DEDUP_REMOVED lines=10> */
[----:B------:R-:W-:Y:S01]  /*0450*/  IMAD R4, R12, R4, R5 ;  /* 0x000000040c047224 */ /* 0x000fe200078e0205 */
[----:B------:R-:W-:Y:S01]  /*0460*/  LDS.U8 R9, [R6] ;  /* 0x0000000006097984 */ /* 0x000fe20000000000 */
[----:B------:R-:W1:Y:S03]  /*0470*/  LDCU.64 UR6, c[0x0][0x388] ;  /* 0x00007100ff0677ac */ /* 0x000e660008000a00 */
[----:B------:R-:W-:Y:S04]  /*0480*/  LDS.U8 R2, [R4+UR4] ;  /* 0x0000000404027984 */ /* 0x000fe80008000000 */
[----:B------:R-:W-:Y:S04]  /*0490*/  LDS.U8 R3, [R4+UR4+0x1] ;  /* 0x0000010404037984 */ /* 0x000fe80008000000 */
[----:B0-----:R-:W0:Y:S04]  /*04a0*/  LDS.U8 R5, [R4+UR4+0x2] ;  /* 0x0000020404057984 */ /* 0x001e280008000000 */
[----:B------:R-:W2:Y:S04]  /*04b0*/  LDS.U8 R8, [R6+0x1] ;  /* 0x0000010006087984 */ /* 0x000ea80000000000 */
[----:B------:R-:W-:Y:S04]  /*04c0*/  LDS.U8 R11, [R6+0x2] ;  /* 0x00000200060b7984 */ /* 0x000fe80000000000 */
[----:B------:R-:W3:Y:S04]  /*04d0*/  LDS.U8 R10, [R7+UR4] ;  /* 0x00000004070a7984 */ /* 0x000ee80008000000 */
[----:B------:R-:W-:Y:S04]  /*04e0*/  LDS.U8 R13, [R7+UR4+0x1] ;  /* 0x00000104070d7984 */ /* 0x000fe80008000000 */
[----:B------:R-:W4:Y:S01]  /*04f0*/  LDS.U8 R12, [R7+UR4+0x2] ;  /* 0x00000204070c7984 */ /* 0x000f220008000000 */
[----:B0-----:R-:W-:-:S04]  /*0500*/  IADD3 R2, PT, PT, R5, R2, R3 ;  /* 0x0000000205027210 */ /* 0x001fc80007ffe003 */
[----:B--2---:R-:W-:-:S04]  /*0510*/  IADD3 R2, PT, PT, R8, R2, R9 ;  /* 0x0000000208027210 */ /* 0x004fc80007ffe009 */
[----:B---3--:R-:W-:-:S04]  /*0520*/  IADD3 R2, PT, PT, R10, R2, R11 ;  /* 0x000000020a027210 */ /* 0x008fc80007ffe00b */
[----:B----4-:R-:W-:Y:S02]  /*0530*/  IADD3 R12, PT, PT, R12, R2, R13 ;  /* 0x000000020c0c7210 */ /* 0x010fe40007ffe00d */
[----:B-1----:R-:W-:-:S03]  /*0540*/  IADD3 R2, P0, PT, R0, UR6, RZ ;  /* 0x0000000600027c10 */ /* 0x002fc6000ff1e0ff */
[----:B------:R-:W-:Y:S01]  /*0550*/  IMAD R5, R12, 0xe38f, RZ ;  /* 0x0000e38f0c057824 */ /* 0x000fe200078e02ff */
[----:B------:R-:W-:-:S04]  /*0560*/  IADD3.X R3, PT, PT, R15, UR7, RZ, P0, !PT ;  /* 0x000000070f037c10 */ /* 0x000fc800087fe4ff */
[----:B------:R-:W-:-:S05]  /*0570*/  SHF.R.U32.HI R5, RZ, 0x13, R5 ;  /* 0x00000013ff057819 */ /* 0x000fca0000011605 */
[----:B------:R-:W-:Y:S01]  /*0580*/  STG.E.U8 desc[UR8][R2.64], R5 ;  /* 0x0000000502007986 */ /* 0x000fe2000c101108 */
[----:B------:R-:W-:Y:S05]  /*0590*/  EXIT ;  /* 0x000000000000794d */ /* 0x000fea0003800000 */
.L_x_24:
        /* <DEDUP_REMOVED lines=9> */
.L_x_25:
        /* <DEDUP_REMOVED lines=13> */
.L_x_35:


//--------------------- .text._Z15kernel_blur_5x5PhS_ii --------------------------
	.section	.text._Z15kernel_blur_5x5PhS_ii,"ax",@progbits
	.align	128
        .global         _Z15kernel_blur_5x5PhS_ii
        .type           _Z15kernel_blur_5x5PhS_ii,@function
        .size           _Z15kernel_blur_5x5PhS_ii,(.L_x_36 - _Z15kernel_blur_5x5PhS_ii)
        .other          _Z15kernel_blur_5x5PhS_ii,@"STO_CUDA_ENTRY STV_DEFAULT"
_Z15kernel_blur_5x5PhS_ii:
.text._Z15kernel_blur_5x5PhS_ii:
[----:B------:R-:W-:Y:S01]  /*0000*/  LDC R1, c[0x0][0x37c] ;  /* 0x0000df00ff017b82 */ /* 0x000fe20000000800 */
[----:B------:R-:W0:Y:S07]  /*0010*/  S2R R0, SR_CTAID.Y ;  /* 0x0000000000007919 */ /* 0x000e2e0000002600 */
[----:B------:R-:W1:Y:S01]  /*0020*/  LDC.64 R2, c[0x0][0x390] ;  /* 0x0000e400ff027b82 */ /* 0x000e620000000a00 */
[----:B------:R-:W0:Y:S01]  /*0030*/  LDCU UR4, c[0x0][0x364] ;  /* 0x00006c80ff0477ac */ /* 0x000e220008000800 */
[----:B------:R-:W0:Y:S01]  /*0040*/  S2R R5, SR_TID.Y ;  /* 0x0000000000057919 */ /* 0x000e220000002200 */
[----:B------:R-:W2:Y:S01]  /*0050*/  LDCU UR5, c[0x0][0x360] ;  /* 0x00006c00ff0577ac */ /* 0x000ea20008000800 */
[----:B------:R-:W2:Y:S01]  /*0060*/  S2R R4, SR_CTAID.X ;  /* 0x0000000000047919 */ /* 0x000ea20000002500 */
[----:B------:R-:W2:Y:S01]  /*0070*/  S2R R7, SR_TID.X ;  /* 0x0000000000077919 */ /* 0x000ea20000002100 */
[----:B0-----:R-:W-:-:S02]  /*0080*/  IMAD R0, R0, UR4, R5 ;  /* 0x0000000400007c24 */ /* 0x001fc4000f8e0205 */
[----:B-1----:R-:W-:-:S05]  /*0090*/  VIADD R5, R3, 0xfffffffe ;  /* 0xfffffffe03057836 */ /* 0x002fca0000000000 */
[----:B------:R-:W-:Y:S01]  /*00a0*/  ISETP.GE.AND P0, PT, R0, R5, PT ;  /* 0x000000050000720c */ /* 0x000fe20003f06270 */
[----:B--2---:R-:W-:Y:S01]  /*00b0*/  IMAD R5, R4, UR5, R7 ;  /* 0x0000000504057c24 */ /* 0x004fe2000f8e0207 */
[----:B------:R-:W0:Y:S01]  /*00c0*/  LDCU.64 UR4, c[0x0][0x358] ;  /* 0x00006b00ff0477ac */ /* 0x000e220008000a00 */
[----:B------:R-:W-:Y:S01]  /*00d0*/  VIADD R4, R2, 0xfffffffe ;  /* 0xfffffffe02047836 */ /* 0x000fe20000000000 */
[----:B------:R-:W-:-:S04]  /*00e0*/  ISETP.LT.U32.OR P0, PT, R0, 0x2, P0 ;  /* 0x000000020000780c */ /* 0x000fc80000701470 */
[----:B------:R-:W-:-:S04]  /*00f0*/  ISETP.LT.OR P0, PT, R5, 0x2, P0 ;  /* 0x000000020500780c */ /* 0x000fc80000701670 */
[----:B------:R-:W-:-:S13]  /*0100*/  ISETP.GE.OR P0, PT, R5, R4, P0 ;  /* 0x000000040500720c */ /* 0x000fda0000706670 */
[----:B0-----:R-:W-:Y:S05]  /*0110*/  @P0 BRA `(.L_x_26) ;  /* 0x00000004000c0947 */ /* 0x001fea0003800000 */
[----:B------:R-:W0:Y:S01]  /*0120*/  LDCU.128 UR8, c[0x0][0x380] ;  /* 0x00007000ff0877ac */ /* 0x000e220008000c00 */
[----:B------:R-:W-:-:S04]  /*0130*/  VIADD R3, R0, 0xfffffffe ;  /* 0xfffffffe00037836 */ /* 0x000fc80000000000 */
[----:B------:R-:W-:-:S04]  /*0140*/  IMAD R3, R3, R2, R5 ;  /* 0x0000000203037224 */ /* 0x000fc800078e0205 */
[----:B------:R-:W-:-:S05]  /*0150*/  VIADD R0, R3, 0xfffffffe ;  /* 0xfffffffe03007836 */ /* 0x000fca0000000000 */
[----:B0-----:R-:W-:-:S04]  /*0160*/  IADD3 R18, P0, PT, R0, UR8, RZ ;  /* 0x0000000800127c10 */ /* 0x001fc8000ff1e0ff */
[----:B------:R-:W-:-:S05]  /*0170*/  LEA.HI.X.SX32 R19, R0, UR9, 0x1, P0 ;  /* 0x0000000900137c11 */ /* 0x000fca00080f0eff */
[----:B------:R-:W2:Y:S04]  /*0180*/  LDG.E.U8 R10, desc[UR4][R18.64] ;  /* 0x00000004120a7981 */ /* 0x000ea8000c1e1100 */
[----:B------:R-:W2:Y:S04]  /*0190*/  LDG.E.U8 R11, desc[UR4][R18.64+0x1] ;  /* 0x00000104120b7981 */ /* 0x000ea8000c1e1100 */
[----:B------:R-:W2:Y:S01]  /*01a0*/  LDG.E.U8 R0, desc[UR4][R18.64+0x2] ;  /* 0x0000020412007981 */ /* 0x000ea2000c1e1100 */
[----:B------:R-:W-:Y:S02]  /*01b0*/  SHF.R.S32.HI R9, RZ, 0x1f, R2 ;  /* 0x0000001fff097819 */ /* 0x000fe40000011402 */
[-C--:B------:R-:W-:Y:S01]  /*01c0*/  IADD3 R26, P0, PT, R18, R2.reuse, RZ ;  /* 0x00000002121a7210 */ /* 0x080fe20007f1e0ff */
[----:B------:R-:W3:Y:S04]  /*01d0*/  LDG.E.U8 R12, desc[UR4][R18.64+0x3] ;  /* 0x00000304120c7981 */ /* 0x000ee8000c1e1100 */
[----:B------:R-:W-:Y:S01]  /*01e0*/  IMAD.X R27, R9, 0x1, R19, P0 ;  /* 0x00000001091b7824 */ /* 0x000fe200000e0613 */
[----:B------:R-:W3:Y:S01]  /*01f0*/  LDG.E.U8 R13, desc[UR4][R18.64+0x4] ;  /* 0x00000404120d7981 */ /* 0x000ee2000c1e1100 */
[----:B------:R-:W-:-:S03]  /*0200*/  IADD3 R6, P0, PT, R26, R2, RZ ;  /* 0x000000021a067210 */ /* 0x000fc60007f1e0ff */
[----:B------:R-:W4:Y:S04]  /*0210*/  LDG.E.U8 R14, desc[UR4][R26.64] ;  /* 0x000000041a0e7981 */ /* 0x000f28000c1e1100 */
[----:B------:R-:W4:Y:S01]  /*0220*/  LDG.E.U8 R15, desc[UR4][R26.64+0x1] ;  /* 0x000001041a0f7981 */ /* 0x000f22000c1e1100 */
[----:B------:R-:W-:-:S03]  /*0230*/  IMAD.X R7, R9, 0x1, R27, P0 ;  /* 0x0000000109077824 */ /* 0x000fc600000e061b */
[----:B------:R-:W5:Y:S04]  /*0240*/  LDG.E.U8 R16, desc[UR4][R26.64+0x2] ;  /* 0x000002041a107981 */ /* 0x000f68000c1e1100 */
[----:B------:R-:W5:Y:S01]  /*0250*/  LDG.E.U8 R17, desc[UR4][R26.64+0x3] ;  /* 0x000003041a117981 */ /* 0x000f62000c1e1100 */
[----:B------:R-:W-:-:S03]  /*0260*/  IADD3 R4, P0, PT, R6, R2, RZ ;  /* 0x0000000206047210 */ /* 0x000fc60007f1e0ff */
[----:B------:R-:W5:Y:S04]  /*0270*/  LDG.E.U8 R22, desc[UR4][R26.64+0x4] ;  /* 0x000004041a167981 */ /* 0x000f68000c1e1100 */
[----:B------:R-:W5:Y:S01]  /*0280*/  LDG.E.U8 R21, desc[UR4][R6.64] ;  /* 0x0000000406157981 */ /* 0x000f62000c1e1100 */
        /* <DEDUP_REMOVED lines=8> */
[----:B------:R-:W5:Y:S04]  /*0310*/  LDG.E.U8 R23, desc[UR4][R4.64+0x1] ;  /* 0x0000010404177981 */ /* 0x000f68000c1e1100 */
[----:B------:R-:W5:Y:S04]  /*0320*/  LDG.E.U8 R27, desc[UR4][R4.64+0x2] ;  /* 0x00000204041b7981 */ /* 0x000f68000c1e1100 */
[----:B------:R-:W5:Y:S04]  /*0330*/  LDG.E.U8 R26, desc[UR4][R4.64+0x3] ;  /* 0x00000304041a7981 */ /* 0x000f68000c1e1100 */
[----:B------:R-:W5:Y:S04]  /*0340*/  LDG.E.U8 R29, desc[UR4][R4.64+0x4] ;  /* 0x00000404041d7981 */ /* 0x000f68000c1e1100 */
[----:B------:R-:W5:Y:S04]  /*0350*/  LDG.E.U8 R28, desc[UR4][R8.64] ;  /* 0x00000004081c7981 */ /* 0x000f68000c1e1100 */
[----:B------:R-:W5:Y:S04]  /*0360*/  LDG.E.U8 R6, desc[UR4][R8.64+0x2] ;  /* 0x0000020408067981 */ /* 0x000f68000c1e1100 */
[----:B------:R-:W5:Y:S01]  /*0370*/  LDG.E.U8 R7, desc[UR4][R8.64+0x4] ;  /* 0x0000040408077981 */ /* 0x000f62000c1e1100 */
[----:B--2---:R-:W-:-:S03]  /*0380*/  IADD3 R10, PT, PT, R0, R10, R11 ;  /* 0x0000000a000a7210 */ /* 0x004fc60007ffe00b */
[----:B------:R-:W2:Y:S04]  /*0390*/  LDG.E.U8 R11, desc[UR4][R8.64+0x1] ;  /* 0x00000104080b7981 */ /* 0x000ea8000c1e1100 */
[----:B------:R-:W2:Y:S01]  /*03a0*/  LDG.E.U8 R0, desc[UR4][R8.64+0x3] ;  /* 0x0000030408007981 */ /* 0x000ea2000c1e1100 */
[----:B---3--:R-:W-:-:S04]  /*03b0*/  IADD3 R10, PT, PT, R13, R10, R12 ;  /* 0x0000000a0d0a7210 */ /* 0x008fc80007ffe00c */
[----:B----4-:R-:W-:-:S04]  /*03c0*/  IADD3 R10, PT, PT, R15, R10, R14 ;  /* 0x0000000a0f0a7210 */ /* 0x010fc80007ffe00e */
[----:B-----5:R-:W-:-:S04]  /*03d0*/  IADD3 R10, PT, PT, R17, R10, R16 ;  /* 0x0000000a110a7210 */ /* 0x020fc80007ffe010 */
[----:B------:R-:W-:-:S04]  /*03e0*/  IADD3 R10, PT, PT, R21, R10, R22 ;  /* 0x0000000a150a7210 */ /* 0x000fc80007ffe016 */
[----:B------:R-:W-:-:S04]  /*03f0*/  IADD3 R10, PT, PT, R19, R10, R20 ;  /* 0x0000000a130a7210 */ /* 0x000fc80007ffe014 */
[----:B------:R-:W-:-:S04]  /*0400*/  IADD3 R10, PT, PT, R25, R10, R18 ;  /* 0x0000000a190a7210 */ /* 0x000fc80007ffe012 */
[----:B------:R-:W-:-:S04]  /*0410*/  IADD3 R10, PT, PT, R23, R10, R24 ;  /* 0x0000000a170a7210 */ /* 0x000fc80007ffe018 */
[----:B------:R-:W-:-:S04]  /*0420*/  IADD3 R10, PT, PT, R26, R10, R27 ;  /* 0x0000000a1a0a7210 */ /* 0x000fc80007ffe01b */
[----:B------:R-:W-:Y:S01]  /*0430*/  IADD3 R10, PT, PT, R28, R10, R29 ;  /* 0x0000000a1c0a7210 */ /* 0x000fe20007ffe01d */
[----:B------:R-:W-:-:S05]  /*0440*/  IMAD R3, R2, 0x2, R3 ;  /* 0x0000000202037824 */ /* 0x000fca00078e0203 */
[----:B------:R-:W-:-:S04]  /*0450*/  IADD3 R2, P0, PT, R3, UR10, RZ ;  /* 0x0000000a03027c10 */ /* 0x000fc8000ff1e0ff */
[----:B------:R-:W-:Y:S02]  /*0460*/  LEA.HI.X.SX32 R3, R3, UR11, 0x1, P0 ;  /* 0x0000000b03037c11 */ /* 0x000fe400080f0eff */
[----:B--2---:R-:W-:-:S04]  /*0470*/  IADD3 R6, PT, PT, R6, R10, R11 ;  /* 0x0000000a06067210 */ /* 0x004fc80007ffe00b */
[----:B------:R-:W-:-:S04]  /*0480*/  IADD3 R0, PT, PT, R7, R6, R0 ;  /* 0x0000000607007210 */ /* 0x000fc80007ffe000 */
[----:B------:R-:W-:-:S05]  /*0490*/  LOP3.LUT R4, R0, 0xffff, RZ, 0xc0, !PT ;  /* 0x0000ffff00047812 */ /* 0x000fca00078ec0ff */
[----:B------:R-:W-:-:S05]  /*04a0*/  IMAD R4, R4, 0x47af, RZ ;  /* 0x000047af04047824 */ /* 0x000fca00078e02ff */
[----:B------:R-:W-:-:S05]  /*04b0*/  SHF.R.U32.HI R4, RZ, 0x10, R4 ;  /* 0x00000010ff047819 */ /* 0x000fca0000011604 */
[----:B------:R-:W-:-:S05]  /*04c0*/  IMAD.MOV R5, RZ, RZ, -R4 ;  /* 0x000000ffff057224 */ /* 0x000fca00078e0a04 */
[----:B------:R-:W-:-:S05]  /*04d0*/  PRMT R5, R5, 0x7710, RZ ;  /* 0x0000771005057816 */ /* 0x000fca00000000ff */
[----:B------:R-:W-:-:S05]  /*04e0*/  IMAD.IADD R0, R0, 0x1, R5 ;  /* 0x0000000100007824 */ /* 0x000fca00078e0205 */
[----:B------:R-:W-:-:S04]  /*04f0*/  LOP3.LUT R5, R0, 0xffff, RZ, 0xc0, !PT ;  /* 0x0000ffff00057812 */ /* 0x000fc800078ec0ff */
[----:B------:R-:W-:-:S04]  /*0500*/  LEA.HI R4, R5, R4, RZ, 0x1f ;  /* 0x0000000405047211 */ /* 0x000fc800078ff8ff */
[----:B------:R-:W-:-:S04]  /*0510*/  LOP3.LUT R4, R4, 0xffff, RZ, 0xc0, !PT ;  /* 0x0000ffff04047812 */ /* 0x000fc800078ec0ff */
[----:B------:R-:W-:-:S05]  /*0520*/  SHF.R.U32.HI R5, RZ, 0x4, R4 ;  /* 0x00000004ff057819 */ /* 0x000fca0000011604 */
[----:B------:R-:W-:Y:S01]  /*0530*/  STG.E.U8 desc[UR4][R2.64], R5 ;  /* 0x0000000502007986 */ /* 0x000fe2000c101104 */
[----:B------:R-:W-:Y:S05]  /*0540*/  EXIT ;  /* 0x000000000000794d */ /* 0x000fea0003800000 */
.L_x_26:
[----:B------:R-:W-:-:S04]  /*0550*/  ISETP.GE.AND P0, PT, R5, R2, PT ;  /* 0x000000020500720c */ /* 0x000fc80003f06270 */
        /* <DEDUP_REMOVED lines=13> */
.L_x_27:
        /* <DEDUP_REMOVED lines=13> */
.L_x_36:


//--------------------- .text._Z15kernel_blur_3x3PhS_ii --------------------------
	.section	.text._Z15kernel_blur_3x3PhS_ii,"ax",@progbits
	.align	128
        .global         _Z15kernel_blur_3x3PhS_ii
        .type           _Z15kernel_blur_3x3PhS_ii,@function
        .size           _Z15kernel_blur_3x3PhS_ii,(.L_x_37 - _Z15kernel_blur_3x3PhS_ii)
        .other          _Z15kernel_blur_3x3PhS_ii,@"STO_CUDA_ENTRY STV_DEFAULT"
_Z15kernel_blur_3x3PhS_ii:
.text._Z15kernel_blur_3x3PhS_ii:
[----:B------:R-:W-:Y:S01]  /*0000*/  LDC R1, c[0x0][0x37c] ;  /* 0x0000df00ff017b82 */ /* 0x000fe20000000800 */
[----:B------:R-:W0:Y:S01]  /*0010*/  S2R R0, SR_CTAID.Y ;  /* 0x0000000000007919 */ /* 0x000e220000002600 */
[----:B------:R-:W1:Y:S01]  /*0020*/  LDCU.64 UR8, c[0x0][0x390] ;  /* 0x00007200ff0877ac */ /* 0x000e620008000a00 */
[----:B------:R-:W0:Y:S01]  /*0030*/  S2R R3, SR_TID.Y ;  /* 0x0000000000037919 */ /* 0x000e220000002200 */
[----:B------:R-:W0:Y:S01]  /*0040*/  LDCU UR5, c[0x0][0x364] ;  /* 0x00006c80ff0577ac */ /* 0x000e220008000800 */
[----:B------:R-:W2:Y:S01]  /*0050*/  S2R R2, SR_CTAID.X ;  /* 0x0000000000027919 */ /* 0x000ea20000002500 */
[----:B------:R-:W2:Y:S01]  /*0060*/  LDCU UR6, c[0x0][0x360] ;  /* 0x00006c00ff0677ac */ /* 0x000ea20008000800 */
[----:B------:R-:W2:Y:S01]  /*0070*/  S2R R5, SR_TID.X ;  /* 0x0000000000057919 */ /* 0x000ea20000002100 */
[----:B-1----:R-:W-:Y:S01]  /*0080*/  UIADD3 UR4, UPT, UPT, UR9, -0x1, URZ ;  /* 0xffffffff09047890 */ /* 0x002fe2000fffe0ff */
[----:B0-----:R-:W-:-:S05]  /*0090*/  IMAD R0, R0, UR5, R3 ;  /* 0x0000000500007c24 */ /* 0x001fca000f8e0203 */
[----:B------:R-:W-:Y:S01]  /*00a0*/  ISETP.GE.AND P0, PT, R0, UR4, PT ;  /* 0x0000000400007c0c */ /* 0x000fe2000bf06270 */
[----:B------:R-:W-:Y:S01]  /*00b0*/  UIADD3 UR4, UPT, UPT, UR8, -0x1, URZ ;  /* 0xffffffff08047890 */ /* 0x000fe2000fffe0ff */
[----:B--2---:R-:W-:Y:S02]  /*00c0*/  IMAD R3, R2, UR6, R5 ;  /* 0x0000000602037c24 */ /* 0x004fe4000f8e0205 */
[----:B------:R-:W-:-:S04]  /*00d0*/  ISETP.EQ.OR P0, PT, R0, RZ, P0 ;  /* 0x000000ff0000720c */ /* 0x000fc80000702670 */
[----:B------:R-:W-:-:S04]  /*00e0*/  ISETP.LT.OR P0, PT, R3, 0x1, P0 ;  /* 0x000000010300780c */ /* 0x000fc80000701670 */
[----:B------:R-:W-:Y:S01]  /*00f0*/  ISETP.GE.OR P0, PT, R3, UR4, P0 ;  /* 0x0000000403007c0c */ /* 0x000fe20008706670 */
[----:B------:R-:W0:-:S12]  /*0100*/  LDCU.64 UR4, c[0x0][0x358] ;  /* 0x00006b00ff0477ac */ /* 0x000e180008000a00 */
[----:B------:R-:W-:Y:S05]  /*0110*/  @P0 BRA `(.L_x_28) ;  /* 0x00000000007c0947 */ /* 0x000fea0003800000 */
[----:B------:R-:W1:Y:S01]  /*0120*/  LDCU.128 UR12, c[0x0][0x380] ;  /* 0x00007000ff0c77ac */ /* 0x000e620008000c00 */
[----:B------:R-:W-:Y:S01]  /*0130*/  VIADD R0, R0, 0xffffffff ;  /* 0xffffffff00007836 */ /* 0x000fe20000000000 */
[----:B------:R-:W-:-:S03]  /*0140*/  USHF.R.S32.HI UR6, URZ, 0x1f, UR8 ;  /* 0x0000001fff067899 */ /* 0x000fc60008011408 */
[----:B------:R-:W-:-:S04]  /*0150*/  IMAD R0, R0, UR8, R3 ;  /* 0x0000000800007c24 */ /* 0x000fc8000f8e0203 */
[----:B------:R-:W-:-:S05]  /*0160*/  VIADD R3, R0, 0xffffffff ;  /* 0xffffffff00037836 */ /* 0x000fca0000000000 */
[----:B-1----:R-:W-:-:S04]  /*0170*/  IADD3 R2, P0, PT, R3, UR12, RZ ;  /* 0x0000000c03027c10 */ /* 0x002fc8000ff1e0ff */
[----:B------:R-:W-:Y:S02]  /*0180*/  LEA.HI.X.SX32 R3, R3, UR13, 0x1, P0 ;  /* 0x0000000d03037c11 */ /* 0x000fe400080f0eff */
[----:B------:R-:W-:-:S03]  /*0190*/  IADD3 R4, P0, PT, R2, UR8, RZ ;  /* 0x0000000802047c10 */ /* 0x000fc6000ff1e0ff */
[----:B0-----:R-:W2:Y:S01]  /*01a0*/  LDG.E.U8 R8, desc[UR4][R2.64] ;  /* 0x0000000402087981 */ /* 0x001ea2000c1e1100 */
[----:B------:R-:W-:Y:S02]  /*01b0*/  IADD3.X R5, PT, PT, R3, UR6, RZ, P0, !PT ;  /* 0x0000000603057c10 */ /* 0x000fe400087fe4ff */
[----:B------:R-:W-:Y:S01]  /*01c0*/  IADD3 R6, P0, PT, R4, UR8, RZ ;  /* 0x0000000804067c10 */ /* 0x000fe2000ff1e0ff */
[----:B------:R-:W2:Y:S04]  /*01d0*/  LDG.E.U8 R9, desc[UR4][R2.64+0x1] ;  /* 0x0000010402097981 */ /* 0x000ea8000c1e1100 */
[----:B------:R0:W2:Y:S01]  /*01e0*/  LDG.E.U8 R10, desc[UR4][R2.64+0x2] ;  /* 0x00000204020a7981 */ /* 0x0000a2000c1e1100 */
[----:B------:R-:W-:-:S03]  /*01f0*/  IADD3.X R7, PT, PT, R5, UR6, RZ, P0, !PT ;  /* 0x0000000605077c10 */ /* 0x000fc600087fe4ff */
[----:B------:R-:W3:Y:S04]  /*0200*/  LDG.E.U8 R11, desc[UR4][R4.64] ;  /* 0x00000004040b7981 */ /* 0x000ee8000c1e1100 */
[----:B------:R-:W3:Y:S04]  /*0210*/  LDG.E.U8 R12, desc[UR4][R4.64+0x1] ;  /* 0x00000104040c7981 */ /* 0x000ee8000c1e1100 */
[----:B------:R-:W4:Y:S04]  /*0220*/  LDG.E.U8 R13, desc[UR4][R4.64+0x2] ;  /* 0x00000204040d7981 */ /* 0x000f28000c1e1100 */
[----:B------:R-:W4:Y:S04]  /*0230*/  LDG.E.U8 R14, desc[UR4][R6.64] ;  /* 0x00000004060e7981 */ /* 0x000f28000c1e1100 */
[----:B------:R-:W5:Y:S04]  /*0240*/  LDG.E.U8 R15, desc[UR4][R6.64+0x1] ;  /* 0x00000104060f7981 */ /* 0x000f68000c1e1100 */
[----:B------:R-:W5:Y:S01]  /*0250*/  LDG.E.U8 R16, desc[UR4][R6.64+0x2] ;  /* 0x0000020406107981 */ /* 0x000f62000c1e1100 */
[----:B------:R-:W-:-:S05]  /*0260*/  VIADD R0, R0, UR8 ;  /* 0x0000000800007c36 */ /* 0x000fca0008000000 */
[----:B0-----:R-:W-:-:S04]  /*0270*/  IADD3 R2, P0, PT, R0, UR14, RZ ;  /* 0x0000000e00027c10 */ /* 0x001fc8000ff1e0ff */
[----:B------:R-:W-:Y:S02]  /*0280*/  LEA.HI.X.SX32 R3, R0, UR15, 0x1, P0 ;  /* 0x0000000f00037c11 */ /* 0x000fe400080f0eff */
[----:B--2---:R-:W-:-:S04]  /*0290*/  IADD3 R8, PT, PT, R10, R8, R9 ;  /* 0x000000080a087210 */ /* 0x004fc80007ffe009 */
[----:B---3--:R-:W-:-:S04]  /*02a0*/  IADD3 R8, PT, PT, R12, R8, R11 ;  /* 0x000000080c087210 */ /* 0x008fc80007ffe00b */
[----:B----4-:R-:W-:-:S04]  /*02b0*/  IADD3 R8, PT, PT, R14, R8, R13 ;  /* 0x000000080e087210 */ /* 0x010fc80007ffe00d */
[----:B-----5:R-:W-:-:S05]  /*02c0*/  IADD3 R8, PT, PT, R16, R8, R15 ;  /* 0x0000000810087210 */ /* 0x020fca0007ffe00f */
[----:B------:R-:W-:-:S05]  /*02d0*/  IMAD R8, R8, 0xe38f, RZ ;  /* 0x0000e38f08087824 */ /* 0x000fca00078e02ff */
[----:B------:R-:W-:-:S05]  /*02e0*/  SHF.R.U32.HI R5, RZ, 0x13, R8 ;  /* 0x00000013ff057819 */ /* 0x000fca0000011608 */
[----:B------:R-:W-:Y:S01]  /*02f0*/  STG.E.U8 desc[UR4][R2.64], R5 ;  /* 0x0000000502007986 */ /* 0x000fe2000c101104 */
[----:B------:R-:W-:Y:S05]  /*0300*/  EXIT ;  /* 0x000000000000794d */ /* 0x000fea0003800000 */
.L_x_28:
[----:B------:R-:W-:-:S04]  /*0310*/  ISETP.GE.AND P0, PT, R3, UR8, PT ;  /* 0x0000000803007c0c */ /* 0x000fc8000bf06270 */
[----:B------:R-:W-:-:S04]  /*0320*/  ISETP.GE.OR P0, PT, R0, UR9, P0 ;  /* 0x0000000900007c0c */ /* 0x000fc80008706670 */
[----:B------:R-:W-:-:S13]  /*0330*/  ISETP.LT.OR P0, PT, R3, RZ, P0 ;  /* 0x000000ff0300720c */ /* 0x000fda0000701670 */
[----:B0-----:R-:W-:Y:S05]  /*0340*/  @P0 EXIT ;  /* 0x000000000000094d */ /* 0x001fea0003800000 */
[----:B------:R-:W0:Y:S01]  /*0350*/  LDCU.128 UR12, c[0x0][0x380] ;  /* 0x00007000ff0c77ac */ /* 0x000e220008000c00 */
[----:B------:R-:W-:-:S05]  /*0360*/  IMAD R0, R0, UR8, R3 ;  /* 0x0000000800007c24 */ /* 0x000fca000f8e0203 */
        /* <DEDUP_REMOVED lines=8> */
.L_x_29:
        /* <DEDUP_REMOVED lines=9> */
.L_x_37:


//--------------------- .nv.shared._Z24kernel_median_5x5_sharedPhS_ii --------------------------
	.section	.nv.shared._Z24kernel_median_5x5_sharedPhS_ii,"aw",@nobits
	.sectionflags	@""
	.align	16
	.zero		1024


//--------------------- .nv.shared.reserved.0     --------------------------
	.section	.nv.shared.reserved.0,"aw",@nobits
	.weak		__nv_reservedSMEM_offset_0_alias
	.size		__nv_reservedSMEM_offset_0_alias, 0, 64
	.other		__nv_reservedSMEM_offset_0_alias,@"STO_CUDA_RESERVED_SHARED STV_DEFAULT"
__nv_reservedSMEM_offset_0_alias:
	.zero		0
	.zero		64


//--------------------- .nv.shared._Z24kernel_median_3x3_sharedPhS_ii --------------------------
	.section	.nv.shared._Z24kernel_median_3x3_sharedPhS_ii,"aw",@nobits
	.sectionflags	@""
	.align	16
	.zero		1024


//--------------------- .nv.shared._Z17kernel_median_5x5PhS_ii --------------------------
	.section	.nv.shared._Z17kernel_median_5x5PhS_ii,"aw",@nobits
	.sectionflags	@""
	.align	16
	.zero		1024


//--------------------- .nv.shared._Z17kernel_median_3x3PhS_ii --------------------------
	.section	.nv.shared._Z17kernel_median_3x3PhS_ii,"aw",@nobits
	.sectionflags	@""
	.align	16
	.zero		1024


//--------------------- .nv.shared._Z22kernel_blur_5x5_sharedPhS_ii --------------------------
	.section	.nv.shared._Z22kernel_blur_5x5_sharedPhS_ii,"aw",@nobits
	.sectionflags	@""
	.align	16
	.zero		1024


//--------------------- .nv.shared._Z22kernel_blur_3x3_sharedPhS_ii --------------------------
	.section	.nv.shared._Z22kernel_blur_3x3_sharedPhS_ii,"aw",@nobits
	.sectionflags	@""
	.align	16
	.zero		1024


//--------------------- .nv.shared._Z15kernel_blur_5x5PhS_ii --------------------------
	.section	.nv.shared._Z15kernel_blur_5x5PhS_ii,"aw",@nobits
	.sectionflags	@""
	.align	16
	.zero		1024


//--------------------- .nv.shared._Z15kernel_blur_3x3PhS_ii --------------------------
	.section	.nv.shared._Z15kernel_blur_3x3PhS_ii,"aw",@nobits
	.sectionflags	@""
	.align	16
	.zero		1024


//--------------------- .nv.constant0._Z24kernel_median_5x5_sharedPhS_ii --------------------------
	.section	.nv.constant0._Z24kernel_median_5x5_sharedPhS_ii,"a",@progbits
	.sectionflags	@""
	.align	4
.nv.constant0._Z24kernel_median_5x5_sharedPhS_ii:
	.zero		920


//--------------------- .nv.constant0._Z24kernel_median_3x3_sharedPhS_ii --------------------------
	.section	.nv.constant0._Z24kernel_median_3x3_sharedPhS_ii,"a",@progbits
	.sectionflags	@""
	.align	4
.nv.constant0._Z24kernel_median_3x3_sharedPhS_ii:
	.zero		920


//--------------------- .nv.constant0._Z17kernel_median_5x5PhS_ii --------------------------
	.section	.nv.constant0._Z17kernel_median_5x5PhS_ii,"a",@progbits
	.sectionflags	@""
	.align	4
.nv.constant0._Z17kernel_median_5x5PhS_ii:
	.zero		920


//--------------------- .nv.constant0._Z17kernel_median_3x3PhS_ii --------------------------
	.section	.nv.constant0._Z17kernel_median_3x3PhS_ii,"a",@progbits
	.sectionflags	@""
	.align	4
.nv.constant0._Z17kernel_median_3x3PhS_ii:
	.zero		920


//--------------------- .nv.constant0._Z22kernel_blur_5x5_sharedPhS_ii --------------------------
	.section	.nv.constant0._Z22kernel_blur_5x5_sharedPhS_ii,"a",@progbits
	.sectionflags	@""
	.align	4
.nv.constant0._Z22kernel_blur_5x5_sharedPhS_ii:
	.zero		920


//--------------------- .nv.constant0._Z22kernel_blur_3x3_sharedPhS_ii --------------------------
	.section	.nv.constant0._Z22kernel_blur_3x3_sharedPhS_ii,"a",@progbits
	.sectionflags	@""
	.align	4
.nv.constant0._Z22kernel_blur_3x3_sharedPhS_ii:
	.zero		920


//--------------------- .nv.constant0._Z15kernel_blur_5x5PhS_ii --------------------------
	.section	.nv.constant0._Z15kernel_blur_5x5PhS_ii,"a",@progbits
	.sectionflags	@""
	.align	4
.nv.constant0._Z15kernel_blur_5x5PhS_ii:
	.zero		920


//--------------------- .nv.constant0._Z15kernel_blur_3x3PhS_ii --------------------------
	.section	.nv.constant0._Z15kernel_blur_3x3PhS_ii,"a",@progbits
	.sectionflags	@""
	.align	4
.nv.constant0._Z15kernel_blur_3x3PhS_ii:
	.zero		920


//--------------------- SYMBOLS --------------------------

	.type		.nv.reservedSmem.offset0,@object
	.size		.nv.reservedSmem.offset0,0x4
	.type		.nv.reservedSmem.cap,@object
	.size		.nv.reservedSmem.cap,0x4
